//
// Generated by NVIDIA NVVM Compiler
//
// Compiler Build ID: CL-36424714
// Cuda compilation tools, release 13.0, V13.0.88
// Based on NVVM 20.0.0
//

.version 9.0
.target sm_100
.address_size 64

	// .globl	_Z12BitonicMergePiib
// _ZZ9MergeStepPiiiiiiE9sharedMem has been demoted
// _ZZ8SortStepPiiiiE9sharedMem has been demoted
.global .align 1 .b8 _ZN34_INTERNAL_12b2c76c_4_k_cu_3ae099824cuda3std3__45__cpo5beginE[1];
.global .align 1 .b8 _ZN34_INTERNAL_12b2c76c_4_k_cu_3ae099824cuda3std3__45__cpo3endE[1];
.global .align 1 .b8 _ZN34_INTERNAL_12b2c76c_4_k_cu_3ae099824cuda3std3__45__cpo6cbeginE[1];
.global .align 1 .b8 _ZN34_INTERNAL_12b2c76c_4_k_cu_3ae099824cuda3std3__45__cpo4cendE[1];
.global .align 1 .b8 _ZN34_INTERNAL_12b2c76c_4_k_cu_3ae099824cuda3std3__45__cpo6rbeginE[1];
.global .align 1 .b8 _ZN34_INTERNAL_12b2c76c_4_k_cu_3ae099824cuda3std3__45__cpo4rendE[1];
.global .align 1 .b8 _ZN34_INTERNAL_12b2c76c_4_k_cu_3ae099824cuda3std3__45__cpo7crbeginE[1];
.global .align 1 .b8 _ZN34_INTERNAL_12b2c76c_4_k_cu_3ae099824cuda3std3__45__cpo5crendE[1];
.global .align 1 .b8 _ZN34_INTERNAL_12b2c76c_4_k_cu_3ae099824cuda3std3__436_GLOBAL__N__12b2c76c_4_k_cu_3ae099826ignoreE[1];
.global .align 1 .b8 _ZN34_INTERNAL_12b2c76c_4_k_cu_3ae099824cuda3std3__419piecewise_constructE[1];
.global .align 1 .b8 _ZN34_INTERNAL_12b2c76c_4_k_cu_3ae099824cuda3std3__48in_placeE[1];
.global .align 1 .b8 _ZN34_INTERNAL_12b2c76c_4_k_cu_3ae099824cuda3std3__420unreachable_sentinelE[1];
.global .align 1 .b8 _ZN34_INTERNAL_12b2c76c_4_k_cu_3ae099824cuda3std3__47nulloptE[1];
.global .align 1 .b8 _ZN34_INTERNAL_12b2c76c_4_k_cu_3ae099824cuda3std3__48unexpectE[1];
.global .align 1 .b8 _ZN34_INTERNAL_12b2c76c_4_k_cu_3ae099824cuda3std6ranges3__45__cpo4swapE[1];
.global .align 1 .b8 _ZN34_INTERNAL_12b2c76c_4_k_cu_3ae099824cuda3std6ranges3__45__cpo9iter_moveE[1];
.global .align 1 .b8 _ZN34_INTERNAL_12b2c76c_4_k_cu_3ae099824cuda3std6ranges3__45__cpo5beginE[1];
.global .align 1 .b8 _ZN34_INTERNAL_12b2c76c_4_k_cu_3ae099824cuda3std6ranges3__45__cpo3endE[1];
.global .align 1 .b8 _ZN34_INTERNAL_12b2c76c_4_k_cu_3ae099824cuda3std6ranges3__45__cpo6cbeginE[1];
.global .align 1 .b8 _ZN34_INTERNAL_12b2c76c_4_k_cu_3ae099824cuda3std6ranges3__45__cpo4cendE[1];
.global .align 1 .b8 _ZN34_INTERNAL_12b2c76c_4_k_cu_3ae099824cuda3std6ranges3__45__cpo7advanceE[1];
.global .align 1 .b8 _ZN34_INTERNAL_12b2c76c_4_k_cu_3ae099824cuda3std6ranges3__45__cpo9iter_swapE[1];
.global .align 1 .b8 _ZN34_INTERNAL_12b2c76c_4_k_cu_3ae099824cuda3std6ranges3__45__cpo4nextE[1];
.global .align 1 .b8 _ZN34_INTERNAL_12b2c76c_4_k_cu_3ae099824cuda3std6ranges3__45__cpo4prevE[1];
.global .align 1 .b8 _ZN34_INTERNAL_12b2c76c_4_k_cu_3ae099824cuda3std6ranges3__45__cpo4dataE[1];
.global .align 1 .b8 _ZN34_INTERNAL_12b2c76c_4_k_cu_3ae099824cuda3std6ranges3__45__cpo5cdataE[1];
.global .align 1 .b8 _ZN34_INTERNAL_12b2c76c_4_k_cu_3ae099824cuda3std6ranges3__45__cpo4sizeE[1];
.global .align 1 .b8 _ZN34_INTERNAL_12b2c76c_4_k_cu_3ae099824cuda3std6ranges3__45__cpo5ssizeE[1];
.global .align 1 .b8 _ZN34_INTERNAL_12b2c76c_4_k_cu_3ae099824cuda3std6ranges3__45__cpo8distanceE[1];
.global .align 1 .b8 _ZN34_INTERNAL_12b2c76c_4_k_cu_3ae099826thrust24THRUST_300001_SM_1000_NS8cuda_cub3parE[1];
.global .align 1 .b8 _ZN34_INTERNAL_12b2c76c_4_k_cu_3ae099826thrust24THRUST_300001_SM_1000_NS8cuda_cub10par_nosyncE[1];
.global .align 1 .b8 _ZN34_INTERNAL_12b2c76c_4_k_cu_3ae099826thrust24THRUST_300001_SM_1000_NS6system6detail10sequential3seqE[1];
.global .align 1 .b8 _ZN34_INTERNAL_12b2c76c_4_k_cu_3ae099826thrust24THRUST_300001_SM_1000_NS6system3cpp3parE[1];
.global .align 1 .b8 _ZN34_INTERNAL_12b2c76c_4_k_cu_3ae099826thrust24THRUST_300001_SM_1000_NS12placeholders2_1E[1];
.global .align 1 .b8 _ZN34_INTERNAL_12b2c76c_4_k_cu_3ae099826thrust24THRUST_300001_SM_1000_NS12placeholders2_2E[1];
.global .align 1 .b8 _ZN34_INTERNAL_12b2c76c_4_k_cu_3ae099826thrust24THRUST_300001_SM_1000_NS12placeholders2_3E[1];
.global .align 1 .b8 _ZN34_INTERNAL_12b2c76c_4_k_cu_3ae099826thrust24THRUST_300001_SM_1000_NS12placeholders2_4E[1];
.global .align 1 .b8 _ZN34_INTERNAL_12b2c76c_4_k_cu_3ae099826thrust24THRUST_300001_SM_1000_NS12placeholders2_5E[1];
.global .align 1 .b8 _ZN34_INTERNAL_12b2c76c_4_k_cu_3ae099826thrust24THRUST_300001_SM_1000_NS12placeholders2_6E[1];
.global .align 1 .b8 _ZN34_INTERNAL_12b2c76c_4_k_cu_3ae099826thrust24THRUST_300001_SM_1000_NS12placeholders2_7E[1];
.global .align 1 .b8 _ZN34_INTERNAL_12b2c76c_4_k_cu_3ae099826thrust24THRUST_300001_SM_1000_NS12placeholders2_8E[1];
.global .align 1 .b8 _ZN34_INTERNAL_12b2c76c_4_k_cu_3ae099826thrust24THRUST_300001_SM_1000_NS12placeholders2_9E[1];
.global .align 1 .b8 _ZN34_INTERNAL_12b2c76c_4_k_cu_3ae099826thrust24THRUST_300001_SM_1000_NS12placeholders3_10E[1];
.global .align 1 .b8 _ZN34_INTERNAL_12b2c76c_4_k_cu_3ae099826thrust24THRUST_300001_SM_1000_NS3seqE[1];
.global .align 1 .b8 _ZN34_INTERNAL_12b2c76c_4_k_cu_3ae099826thrust24THRUST_300001_SM_1000_NS6deviceE[1];

.visible .entry _Z12BitonicMergePiib(
	.param .u64 .ptr .align 1 _Z12BitonicMergePiib_param_0,
	.param .u32 _Z12BitonicMergePiib_param_1,
	.param .u8 _Z12BitonicMergePiib_param_2
)
{
	.reg .pred 	%p<48>;
	.reg .b16 	%rs<2>;
	.reg .b32 	%r<153>;
	.reg .b64 	%rd<23>;
	// demoted variable
	.shared .align 4 .b8 _ZZ9MergeStepPiiiiiiE9sharedMem[4096];
	ld.param.u32 	%r90, [_Z12BitonicMergePiib_param_1];
	ld.param.s8 	%rs1, [_Z12BitonicMergePiib_param_2];
	mov.u32 	%r1, %tid.x;
	mov.u32 	%r2, %ctaid.x;
	mov.u32 	%r3, %nctaid.x;
	setp.eq.s16 	%p1, %rs1, 0;
	@%p1 bra 	$L__BB0_34;
	shl.b32 	%r151, %r2, 10;
	or.b32  	%r91, %r151, 512;
	add.s32 	%r5, %r90, -1024;
	setp.ge.s32 	%p2, %r91, %r5;
	@%p2 bra 	$L__BB0_67;
	ld.param.u64 	%rd20, [_Z12BitonicMergePiib_param_0];
	shl.b32 	%r92, %r1, 2;
	mov.u32 	%r93, _ZZ9MergeStepPiiiiiiE9sharedMem;
	add.s32 	%r6, %r93, %r92;
	xor.b32  	%r7, %r1, 512;
	xor.b32  	%r94, %r92, 2048;
	add.s32 	%r8, %r93, %r94;
	xor.b32  	%r9, %r1, 256;
	xor.b32  	%r95, %r92, 1024;
	add.s32 	%r10, %r93, %r95;
	xor.b32  	%r11, %r1, 128;
	xor.b32  	%r12, %r1, 64;
	xor.b32  	%r13, %r1, 32;
	xor.b32  	%r96, %r92, 128;
	add.s32 	%r14, %r93, %r96;
	xor.b32  	%r15, %r1, 16;
	xor.b32  	%r97, %r92, 64;
	add.s32 	%r16, %r93, %r97;
	xor.b32  	%r17, %r1, 8;
	xor.b32  	%r98, %r92, 32;
	add.s32 	%r18, %r93, %r98;
	xor.b32  	%r19, %r1, 4;
	xor.b32  	%r99, %r92, 16;
	add.s32 	%r20, %r93, %r99;
	xor.b32  	%r21, %r1, 2;
	xor.b32  	%r100, %r92, 8;
	add.s32 	%r22, %r93, %r100;
	xor.b32  	%r23, %r1, 1;
	xor.b32  	%r101, %r92, 4;
	add.s32 	%r24, %r93, %r101;
	mul.wide.u32 	%rd6, %r151, 4;
	cvta.to.global.u64 	%rd7, %rd20;
	add.s64 	%rd8, %rd6, %rd7;
	add.s64 	%rd22, %rd8, 2048;
	mul.wide.u32 	%rd11, %r1, 4;
$L__BB0_3:
	setp.le.u32 	%p3, %r7, %r1;
	setp.gt.u32 	%p4, %r1, 511;
	sub.s32 	%r102, 1535, %r1;
	selp.b32 	%r103, %r102, %r1, %p4;
	mul.wide.u32 	%rd9, %r103, 4;
	add.s64 	%rd10, %rd22, %rd9;
	ld.global.u32 	%r104, [%rd10];
	st.shared.u32 	[%r6], %r104;
	bar.sync 	0;
	@%p3 bra 	$L__BB0_6;
	ld.shared.u32 	%r26, [%r6];
	ld.shared.u32 	%r27, [%r8];
	setp.le.s32 	%p5, %r26, %r27;
	@%p5 bra 	$L__BB0_6;
	st.shared.u32 	[%r6], %r27;
	st.shared.u32 	[%r8], %r26;
$L__BB0_6:
	setp.le.u32 	%p6, %r9, %r1;
	bar.sync 	0;
	@%p6 bra 	$L__BB0_9;
	ld.shared.u32 	%r28, [%r6];
	ld.shared.u32 	%r29, [%r10];
	setp.le.s32 	%p7, %r28, %r29;
	@%p7 bra 	$L__BB0_9;
	st.shared.u32 	[%r6], %r29;
	st.shared.u32 	[%r10], %r28;
$L__BB0_9:
	setp.le.u32 	%p8, %r11, %r1;
	bar.sync 	0;
	@%p8 bra 	$L__BB0_12;
	ld.shared.u32 	%r30, [%r6];
	shl.b32 	%r105, %r11, 2;
	mov.u32 	%r106, _ZZ9MergeStepPiiiiiiE9sharedMem;
	add.s32 	%r107, %r106, %r105;
	ld.shared.u32 	%r31, [%r107];
	setp.le.s32 	%p9, %r30, %r31;
	@%p9 bra 	$L__BB0_12;
	st.shared.u32 	[%r6], %r31;
	mov.u32 	%r109, _ZZ9MergeStepPiiiiiiE9sharedMem;
	add.s32 	%r110, %r109, %r105;
	st.shared.u32 	[%r110], %r30;
$L__BB0_12:
	setp.le.u32 	%p10, %r12, %r1;
	bar.sync 	0;
	@%p10 bra 	$L__BB0_15;
	ld.shared.u32 	%r32, [%r6];
	shl.b32 	%r111, %r12, 2;
	mov.u32 	%r112, _ZZ9MergeStepPiiiiiiE9sharedMem;
	add.s32 	%r33, %r112, %r111;
	ld.shared.u32 	%r34, [%r33];
	setp.le.s32 	%p11, %r32, %r34;
	@%p11 bra 	$L__BB0_15;
	st.shared.u32 	[%r6], %r34;
	st.shared.u32 	[%r33], %r32;
$L__BB0_15:
	setp.le.u32 	%p12, %r13, %r1;
	bar.sync 	0;
	@%p12 bra 	$L__BB0_18;
	ld.shared.u32 	%r35, [%r6];
	ld.shared.u32 	%r36, [%r14];
	setp.le.s32 	%p13, %r35, %r36;
	@%p13 bra 	$L__BB0_18;
	st.shared.u32 	[%r6], %r36;
	st.shared.u32 	[%r14], %r35;
$L__BB0_18:
	setp.le.u32 	%p14, %r15, %r1;
	bar.sync 	0;
	@%p14 bra 	$L__BB0_21;
	ld.shared.u32 	%r37, [%r6];
	ld.shared.u32 	%r38, [%r16];
	setp.le.s32 	%p15, %r37, %r38;
	@%p15 bra 	$L__BB0_21;
	st.shared.u32 	[%r6], %r38;
	st.shared.u32 	[%r16], %r37;
$L__BB0_21:
	setp.le.u32 	%p16, %r17, %r1;
	bar.sync 	0;
	@%p16 bra 	$L__BB0_24;
	ld.shared.u32 	%r39, [%r6];
	ld.shared.u32 	%r40, [%r18];
	setp.le.s32 	%p17, %r39, %r40;
	@%p17 bra 	$L__BB0_24;
	st.shared.u32 	[%r6], %r40;
	st.shared.u32 	[%r18], %r39;
$L__BB0_24:
	setp.le.u32 	%p18, %r19, %r1;
	bar.sync 	0;
	@%p18 bra 	$L__BB0_27;
	ld.shared.u32 	%r41, [%r6];
	ld.shared.u32 	%r42, [%r20];
	setp.le.s32 	%p19, %r41, %r42;
	@%p19 bra 	$L__BB0_27;
	st.shared.u32 	[%r6], %r42;
	st.shared.u32 	[%r20], %r41;
$L__BB0_27:
	setp.le.u32 	%p20, %r21, %r1;
	bar.sync 	0;
	@%p20 bra 	$L__BB0_30;
	ld.shared.u32 	%r43, [%r6];
	ld.shared.u32 	%r44, [%r22];
	setp.le.s32 	%p21, %r43, %r44;
	@%p21 bra 	$L__BB0_30;
	st.shared.u32 	[%r6], %r44;
	st.shared.u32 	[%r22], %r43;
$L__BB0_30:
	setp.le.u32 	%p22, %r23, %r1;
	bar.sync 	0;
	@%p22 bra 	$L__BB0_33;
	ld.shared.u32 	%r45, [%r6];
	ld.shared.u32 	%r46, [%r24];
	setp.le.s32 	%p23, %r45, %r46;
	@%p23 bra 	$L__BB0_33;
	st.shared.u32 	[%r6], %r46;
	st.shared.u32 	[%r24], %r45;
$L__BB0_33:
	bar.sync 	0;
	ld.shared.u32 	%r113, [%r6];
	add.s64 	%rd12, %rd22, %rd11;
	st.global.u32 	[%rd12], %r113;
	shl.b32 	%r115, %r3, 10;
	add.s32 	%r151, %r151, %r115;
	add.s32 	%r116, %r151, 512;
	mul.wide.u32 	%rd13, %r115, 4;
	add.s64 	%rd22, %rd22, %rd13;
	setp.lt.s32 	%p24, %r116, %r5;
	@%p24 bra 	$L__BB0_3;
	bra.uni 	$L__BB0_67;
$L__BB0_34:
	shl.b32 	%r152, %r2, 10;
	setp.ge.s32 	%p25, %r152, %r90;
	@%p25 bra 	$L__BB0_67;
	shl.b32 	%r117, %r1, 2;
	mov.u32 	%r118, _ZZ9MergeStepPiiiiiiE9sharedMem;
	add.s32 	%r49, %r118, %r117;
	xor.b32  	%r50, %r1, 512;
	xor.b32  	%r119, %r117, 2048;
	add.s32 	%r51, %r118, %r119;
	xor.b32  	%r52, %r1, 256;
	xor.b32  	%r120, %r117, 1024;
	add.s32 	%r53, %r118, %r120;
	xor.b32  	%r54, %r1, 128;
	xor.b32  	%r121, %r117, 512;
	add.s32 	%r55, %r118, %r121;
	xor.b32  	%r56, %r1, 64;
	xor.b32  	%r122, %r117, 256;
	add.s32 	%r57, %r118, %r122;
	xor.b32  	%r58, %r1, 32;
	xor.b32  	%r59, %r1, 16;
	xor.b32  	%r60, %r1, 8;
	xor.b32  	%r61, %r1, 4;
	xor.b32  	%r62, %r1, 2;
	xor.b32  	%r63, %r1, 1;
	shl.b32 	%r64, %r3, 10;
	mul.wide.u32 	%rd18, %r1, 4;
$L__BB0_36:
	ld.param.u64 	%rd21, [_Z12BitonicMergePiib_param_0];
	setp.le.u32 	%p26, %r50, %r1;
	setp.gt.u32 	%p27, %r1, 511;
	sub.s32 	%r123, 1535, %r1;
	selp.b32 	%r124, %r123, %r1, %p27;
	cvta.to.global.u64 	%rd14, %rd21;
	mul.wide.u32 	%rd15, %r152, 4;
	add.s64 	%rd4, %rd14, %rd15;
	mul.wide.u32 	%rd16, %r124, 4;
	add.s64 	%rd17, %rd4, %rd16;
	ld.global.u32 	%r125, [%rd17];
	st.shared.u32 	[%r49], %r125;
	bar.sync 	0;
	@%p26 bra 	$L__BB0_39;
	ld.shared.u32 	%r66, [%r49];
	ld.shared.u32 	%r67, [%r51];
	setp.le.s32 	%p28, %r66, %r67;
	@%p28 bra 	$L__BB0_39;
	st.shared.u32 	[%r49], %r67;
	st.shared.u32 	[%r51], %r66;
$L__BB0_39:
	setp.le.u32 	%p29, %r52, %r1;
	bar.sync 	0;
	@%p29 bra 	$L__BB0_42;
	ld.shared.u32 	%r68, [%r49];
	ld.shared.u32 	%r69, [%r53];
	setp.le.s32 	%p30, %r68, %r69;
	@%p30 bra 	$L__BB0_42;
	st.shared.u32 	[%r49], %r69;
	st.shared.u32 	[%r53], %r68;
$L__BB0_42:
	setp.le.u32 	%p31, %r54, %r1;
	bar.sync 	0;
	@%p31 bra 	$L__BB0_45;
	ld.shared.u32 	%r70, [%r49];
	ld.shared.u32 	%r71, [%r55];
	setp.le.s32 	%p32, %r70, %r71;
	@%p32 bra 	$L__BB0_45;
	st.shared.u32 	[%r49], %r71;
	st.shared.u32 	[%r55], %r70;
$L__BB0_45:
	setp.le.u32 	%p33, %r56, %r1;
	bar.sync 	0;
	@%p33 bra 	$L__BB0_48;
	ld.shared.u32 	%r72, [%r49];
	ld.shared.u32 	%r73, [%r57];
	setp.le.s32 	%p34, %r72, %r73;
	@%p34 bra 	$L__BB0_48;
	st.shared.u32 	[%r49], %r73;
	st.shared.u32 	[%r57], %r72;
$L__BB0_48:
	setp.le.u32 	%p35, %r58, %r1;
	bar.sync 	0;
	@%p35 bra 	$L__BB0_51;
	ld.shared.u32 	%r74, [%r49];
	shl.b32 	%r126, %r58, 2;
	add.s32 	%r75, %r118, %r126;
	ld.shared.u32 	%r76, [%r75];
	setp.le.s32 	%p36, %r74, %r76;
	@%p36 bra 	$L__BB0_51;
	st.shared.u32 	[%r49], %r76;
	st.shared.u32 	[%r75], %r74;
$L__BB0_51:
	setp.le.u32 	%p37, %r59, %r1;
	bar.sync 	0;
	@%p37 bra 	$L__BB0_54;
	ld.shared.u32 	%r77, [%r49];
	shl.b32 	%r128, %r59, 2;
	add.s32 	%r78, %r118, %r128;
	ld.shared.u32 	%r79, [%r78];
	setp.le.s32 	%p38, %r77, %r79;
	@%p38 bra 	$L__BB0_54;
	st.shared.u32 	[%r49], %r79;
	st.shared.u32 	[%r78], %r77;
$L__BB0_54:
	setp.le.u32 	%p39, %r60, %r1;
	bar.sync 	0;
	@%p39 bra 	$L__BB0_57;
	ld.shared.u32 	%r80, [%r49];
	shl.b32 	%r130, %r60, 2;
	add.s32 	%r81, %r118, %r130;
	ld.shared.u32 	%r82, [%r81];
	setp.le.s32 	%p40, %r80, %r82;
	@%p40 bra 	$L__BB0_57;
	st.shared.u32 	[%r49], %r82;
	st.shared.u32 	[%r81], %r80;
$L__BB0_57:
	setp.le.u32 	%p41, %r61, %r1;
	bar.sync 	0;
	@%p41 bra 	$L__BB0_60;
	ld.shared.u32 	%r83, [%r49];
	shl.b32 	%r132, %r61, 2;
	add.s32 	%r134, %r118, %r132;
	ld.shared.u32 	%r84, [%r134];
	setp.le.s32 	%p42, %r83, %r84;
	@%p42 bra 	$L__BB0_60;
	st.shared.u32 	[%r49], %r84;
	st.shared.u32 	[%r134], %r83;
$L__BB0_60:
	setp.le.u32 	%p43, %r62, %r1;
	bar.sync 	0;
	@%p43 bra 	$L__BB0_63;
	ld.shared.u32 	%r85, [%r49];
	shl.b32 	%r138, %r62, 2;
	add.s32 	%r140, %r118, %r138;
	ld.shared.u32 	%r86, [%r140];
	setp.le.s32 	%p44, %r85, %r86;
	@%p44 bra 	$L__BB0_63;
	st.shared.u32 	[%r49], %r86;
	st.shared.u32 	[%r140], %r85;
$L__BB0_63:
	setp.le.u32 	%p45, %r63, %r1;
	bar.sync 	0;
	@%p45 bra 	$L__BB0_66;
	ld.shared.u32 	%r87, [%r49];
	shl.b32 	%r144, %r63, 2;
	add.s32 	%r146, %r118, %r144;
	ld.shared.u32 	%r88, [%r146];
	setp.le.s32 	%p46, %r87, %r88;
	@%p46 bra 	$L__BB0_66;
	st.shared.u32 	[%r49], %r88;
	st.shared.u32 	[%r146], %r87;
$L__BB0_66:
	bar.sync 	0;
	ld.shared.u32 	%r150, [%r49];
	add.s64 	%rd19, %rd4, %rd18;
	st.global.u32 	[%rd19], %r150;
	add.s32 	%r152, %r152, %r64;
	setp.lt.s32 	%p47, %r152, %r90;
	@%p47 bra 	$L__BB0_36;
$L__BB0_67:
	ret;

}
	// .globl	_Z8SortStepPiiii
.visible .entry _Z8SortStepPiiii(
	.param .u64 .ptr .align 1 _Z8SortStepPiiii_param_0,
	.param .u32 _Z8SortStepPiiii_param_1,
	.param .u32 _Z8SortStepPiiii_param_2,
	.param .u32 _Z8SortStepPiiii_param_3
)
{
	.reg .pred 	%p<9>;
	.reg .b32 	%r<32>;
	.reg .b64 	%rd<5>;
	// demoted variable
	.shared .align 4 .b8 _ZZ8SortStepPiiiiE9sharedMem[4096];
	ld.param.u64 	%rd3, [_Z8SortStepPiiii_param_0];
	ld.param.u32 	%r17, [_Z8SortStepPiiii_param_2];
	ld.param.u32 	%r18, [_Z8SortStepPiiii_param_3];
	mov.u32 	%r1, %tid.x;
	mov.u32 	%r19, %ctaid.x;
	shl.b32 	%r30, %r19, 10;
	setp.ge.s32 	%p1, %r30, %r18;
	@%p1 bra 	$L__BB1_12;
	mov.u32 	%r20, %nctaid.x;
	shl.b32 	%r21, %r1, 2;
	mov.u32 	%r22, _ZZ8SortStepPiiiiE9sharedMem;
	add.s32 	%r3, %r22, %r21;
	and.b32  	%r4, %r17, %r1;
	shl.b32 	%r5, %r20, 10;
	cvta.to.global.u64 	%rd1, %rd3;
$L__BB1_2:
	setp.lt.s32 	%p2, %r17, 2;
	add.s32 	%r23, %r30, %r1;
	mul.wide.u32 	%rd4, %r23, 4;
	add.s64 	%rd2, %rd1, %rd4;
	ld.global.u32 	%r24, [%rd2];
	st.shared.u32 	[%r3], %r24;
	bar.sync 	0;
	@%p2 bra 	$L__BB1_11;
	mov.u32 	%r31, %r17;
$L__BB1_4:
	mov.u32 	%r7, %r31;
	shr.u32 	%r31, %r7, 1;
	xor.b32  	%r9, %r31, %r1;
	setp.le.u32 	%p3, %r9, %r1;
	@%p3 bra 	$L__BB1_10;
	setp.eq.s32 	%p4, %r4, 0;
	@%p4 bra 	$L__BB1_8;
	ld.shared.u32 	%r10, [%r3];
	shl.b32 	%r25, %r9, 2;
	add.s32 	%r11, %r22, %r25;
	ld.shared.u32 	%r12, [%r11];
	setp.ge.s32 	%p5, %r10, %r12;
	@%p5 bra 	$L__BB1_10;
	st.shared.u32 	[%r3], %r12;
	st.shared.u32 	[%r11], %r10;
	bra.uni 	$L__BB1_10;
$L__BB1_8:
	ld.shared.u32 	%r13, [%r3];
	shl.b32 	%r27, %r9, 2;
	add.s32 	%r14, %r22, %r27;
	ld.shared.u32 	%r15, [%r14];
	setp.le.s32 	%p6, %r13, %r15;
	@%p6 bra 	$L__BB1_10;
	st.shared.u32 	[%r3], %r15;
	st.shared.u32 	[%r14], %r13;
$L__BB1_10:
	bar.sync 	0;
	ld.shared.u32 	%r29, [%r3];
	st.global.u32 	[%rd2], %r29;
	setp.gt.u32 	%p7, %r7, 3;
	@%p7 bra 	$L__BB1_4;
$L__BB1_11:
	add.s32 	%r30, %r30, %r5;
	setp.lt.s32 	%p8, %r30, %r18;
	@%p8 bra 	$L__BB1_2;
$L__BB1_12:
	ret;

}
	// .globl	_ZN3cub18CUB_300001_SM_10006detail11EmptyKernelIvEEvv
.visible .entry _ZN3cub18CUB_300001_SM_10006detail11EmptyKernelIvEEvv()
{


	ret;

}


// ===== COMPILED SASS (sm_100) =====

	.target	sm_100

	.elftype	@"ET_EXEC"


//--------------------- .note.nv.tkinfo           --------------------------
	.section	.note.nv.tkinfo,"",@"SHT_NOTE"
	.sectionflags	@"SHF_NOTE_NV_TKINFO"
	.tkinfo
        /*0018*/ 	.word	0x00000002
        /*0030*/ 	.string	""
        /*0030*/ 	.string	"ptxas"
        /*0030*/ 	.string	"Cuda compilation tools, release 13.0, V13.0.88"
        /*0030*/ 	.string	"Build cuda_13.0.r13.0/compiler.36424714_0"
        /*0030*/ 	.string	"-arch sm_100 -m 64 "



//--------------------- .note.nv.cuinfo           --------------------------
	.section	.note.nv.cuinfo,"",@"SHT_NOTE"
	.sectionflags	@"SHF_NOTE_NV_CUINFO"
        /*0018*/ 	.short	0x0002
        /*001a*/ 	.short	0x0064
        /*001c*/ 	.short	0x0082
	.zero		2


//--------------------- .nv.info                  --------------------------
	.section	.nv.info,"",@"SHT_CUDA_INFO"
	.align	4


	//----- nvinfo : EIATTR_REGCOUNT
	.align		4
        /*0000*/ 	.byte	0x04, 0x2f
        /*0002*/ 	.short	(.L_46 - .L_45)
	.align		4
.L_45:
        /*0004*/ 	.word	index@(_Z12BitonicMergePiib)
        /*0008*/ 	.word	0x0000001c


	//----- nvinfo : EIATTR_FRAME_SIZE
	.align		4
.L_46:
        /*000c*/ 	.byte	0x04, 0x11
        /*000e*/ 	.short	(.L_48 - .L_47)
	.align		4
.L_47:
        /*0010*/ 	.word	index@(_Z12BitonicMergePiib)
        /*0014*/ 	.word	0x00000000


	//----- nvinfo : EIATTR_REGCOUNT
	.align		4
.L_48:
        /*0018*/ 	.byte	0x04, 0x2f
        /*001a*/ 	.short	(.L_50 - .L_49)
	.align		4
.L_49:
        /*001c*/ 	.word	index@(_Z8SortStepPiiii)
        /*0020*/ 	.word	0x0000000a


	//----- nvinfo : EIATTR_FRAME_SIZE
	.align		4
.L_50:
        /*0024*/ 	.byte	0x04, 0x11
        /*0026*/ 	.short	(.L_52 - .L_51)
	.align		4
.L_51:
        /*0028*/ 	.word	index@(_Z8SortStepPiiii)
        /*002c*/ 	.word	0x00000000


	//----- nvinfo : EIATTR_REGCOUNT
	.align		4
.L_52:
        /*0030*/ 	.byte	0x04, 0x2f
        /*0032*/ 	.short	(.L_54 - .L_53)
	.align		4
.L_53:
        /*0034*/ 	.word	index@(_ZN3cub18CUB_300001_SM_10006detail11EmptyKernelIvEEvv)
        /*0038*/ 	.word	0x00000004


	//----- nvinfo : EIATTR_FRAME_SIZE
	.align		4
.L_54:
        /*003c*/ 	.byte	0x04, 0x11
        /*003e*/ 	.short	(.L_56 - .L_55)
	.align		4
.L_55:
        /*0040*/ 	.word	index@(_ZN3cub18CUB_300001_SM_10006detail11EmptyKernelIvEEvv)
        /*0044*/ 	.word	0x00000000


	//----- nvinfo : EIATTR_MIN_STACK_SIZE
	.align		4
.L_56:
        /*0048*/ 	.byte	0x04, 0x12
        /*004a*/ 	.short	(.L_58 - .L_57)
	.align		4
.L_57:
        /*004c*/ 	.word	index@(_ZN3cub18CUB_300001_SM_10006detail11EmptyKernelIvEEvv)
        /*0050*/ 	.word	0x00000000


	//----- nvinfo : EIATTR_MIN_STACK_SIZE
	.align		4
.L_58:
        /*0054*/ 	.byte	0x04, 0x12
        /*0056*/ 	.short	(.L_60 - .L_59)
	.align		4
.L_59:
        /*0058*/ 	.word	index@(_Z8SortStepPiiii)
        /*005c*/ 	.word	0x00000000


	//----- nvinfo : EIATTR_MIN_STACK_SIZE
	.align		4
.L_60:
        /*0060*/ 	.byte	0x04, 0x12
        /*0062*/ 	.short	(.L_62 - .L_61)
	.align		4
.L_61:
        /*0064*/ 	.word	index@(_Z12BitonicMergePiib)
        /*0068*/ 	.word	0x00000000
.L_62:


//--------------------- .nv.compat                --------------------------
	.section	.nv.compat,"",@"SHT_CUDA_COMPAT_INFO"
	.align	4
        /*0000*/ 	.byte	0x02, 0x09, 0x00, 0x00, 0x02, 0x02, 0x01, 0x00, 0x02, 0x05, 0x05, 0x00, 0x03, 0x07, 0x01, 0x01
        /*0010*/ 	.byte	0x02, 0x03, 0x00, 0x00, 0x02, 0x06, 0x01, 0x00, 0x04, 0x0b, 0x08, 0x00, 0x09, 0x00, 0x00, 0x00
        /*0020*/ 	.byte	0x00, 0x00, 0x00, 0x00


//--------------------- .nv.info._ZN3cub18CUB_300001_SM_10006detail11EmptyKernelIvEEvv --------------------------
	.section	.nv.info._ZN3cub18CUB_300001_SM_10006detail11EmptyKernelIvEEvv,"",@"SHT_CUDA_INFO"
	.sectionflags	@""
	.align	4


	//----- nvinfo : EIATTR_CUDA_API_VERSION
	.align		4
        /*0000*/ 	.byte	0x04, 0x37
        /*0002*/ 	.short	(.L_64 - .L_63)
.L_63:
        /*0004*/ 	.word	0x00000082


	//----- nvinfo : EIATTR_SPARSE_MMA_MASK
	.align		4
.L_64:
        /*0008*/ 	.byte	0x03, 0x50
        /*000a*/ 	.short	0x0000


	//----- nvinfo : EIATTR_MAXREG_COUNT
	.align		4
        /*000c*/ 	.byte	0x03, 0x1b
        /*000e*/ 	.short	0x00ff


	//----- nvinfo : EIATTR_MERCURY_ISA_VERSION
	.align		4
        /*0010*/ 	.byte	0x03, 0x5f
        /*0012*/ 	.short	0x0101


	//----- nvinfo : EIATTR_VRC_CTA_INIT_COUNT
	.align		4
        /*0014*/ 	.byte	0x02, 0x4a
	.zero		1
	.zero		1


	//----- nvinfo : EIATTR_EXIT_INSTR_OFFSETS
	.align		4
        /*0018*/ 	.byte	0x04, 0x1c
        /*001a*/ 	.short	(.L_66 - .L_65)


	//   ....[0]....
.L_65:
        /*001c*/ 	.word	0x00000010


	//----- nvinfo : EIATTR_SW_WAR
	.align		4
.L_66:
        /*0020*/ 	.byte	0x04, 0x36
        /*0022*/ 	.short	(.L_68 - .L_67)
.L_67:
        /*0024*/ 	.word	0x00000008
.L_68:


//--------------------- .nv.info._Z8SortStepPiiii --------------------------
	.section	.nv.info._Z8SortStepPiiii,"",@"SHT_CUDA_INFO"
	.sectionflags	@""
	.align	4


	//----- nvinfo : EIATTR_CUDA_API_VERSION
	.align		4
        /*0000*/ 	.byte	0x04, 0x37
        /*0002*/ 	.short	(.L_70 - .L_69)
.L_69:
        /*0004*/ 	.word	0x00000082


	//----- nvinfo : EIATTR_KPARAM_INFO
	.align		4
.L_70:
        /*0008*/ 	.byte	0x04, 0x17
        /*000a*/ 	.short	(.L_72 - .L_71)
.L_71:
        /*000c*/ 	.word	0x00000000
        /*0010*/ 	.short	0x0003
        /*0012*/ 	.short	0x0010
        /*0014*/ 	.byte	0x00, 0xf0, 0x11, 0x00


	//----- nvinfo : EIATTR_KPARAM_INFO
	.align		4
.L_72:
        /*0018*/ 	.byte	0x04, 0x17
        /*001a*/ 	.short	(.L_74 - .L_73)
.L_73:
        /*001c*/ 	.word	0x00000000
        /*0020*/ 	.short	0x0002
        /*0022*/ 	.short	0x000c
        /*0024*/ 	.byte	0x00, 0xf0, 0x11, 0x00


	//----- nvinfo : EIATTR_KPARAM_INFO
	.align		4
.L_74:
        /*0028*/ 	.byte	0x04, 0x17
        /*002a*/ 	.short	(.L_76 - .L_75)
.L_75:
        /*002c*/ 	.word	0x00000000
        /*0030*/ 	.short	0x0001
        /*0032*/ 	.short	0x0008
        /*0034*/ 	.byte	0x00, 0xf0, 0x11, 0x00


	//----- nvinfo : EIATTR_KPARAM_INFO
	.align		4
.L_76:
        /*0038*/ 	.byte	0x04, 0x17
        /*003a*/ 	.short	(.L_78 - .L_77)
.L_77:
        /*003c*/ 	.word	0x00000000
        /*0040*/ 	.short	0x0000
        /*0042*/ 	.short	0x0000
        /*0044*/ 	.byte	0x00, 0xf5, 0x21, 0x00


	//----- nvinfo : EIATTR_SPARSE_MMA_MASK
	.align		4
.L_78:
        /*0048*/ 	.byte	0x03, 0x50
        /*004a*/ 	.short	0x0000


	//----- nvinfo : EIATTR_MAXREG_COUNT
	.align		4
        /*004c*/ 	.byte	0x03, 0x1b
        /*004e*/ 	.short	0x00ff


	//----- nvinfo : EIATTR_NUM_BARRIERS
	.align		4
        /*0050*/ 	.byte	0x02, 0x4c
        /*0052*/ 	.byte	0x01
	.zero		1


	//----- nvinfo : EIATTR_MERCURY_ISA_VERSION
	.align		4
        /*0054*/ 	.byte	0x03, 0x5f
        /*0056*/ 	.short	0x0101


	//----- nvinfo : EIATTR_VRC_CTA_INIT_COUNT
	.align		4
        /*0058*/ 	.byte	0x02, 0x4a
	.zero		1
	.zero		1


	//----- nvinfo : EIATTR_EXIT_INSTR_OFFSETS
	.align		4
        /*005c*/ 	.byte	0x04, 0x1c
        /*005e*/ 	.short	(.L_80 - .L_79)


	//   ....[0]....
.L_79:
        /*0060*/ 	.word	0x00000050


	//   ....[1]....
        /*0064*/ 	.word	0x00000380


	//----- nvinfo : EIATTR_CRS_STACK_SIZE
	.align		4
.L_80:
        /*0068*/ 	.byte	0x04, 0x1e
        /*006a*/ 	.short	(.L_82 - .L_81)
.L_81:
        /*006c*/ 	.word	0x00000000


	//----- nvinfo : EIATTR_CBANK_PARAM_SIZE
	.align		4
.L_82:
        /*0070*/ 	.byte	0x03, 0x19
        /*0072*/ 	.short	0x0014


	//----- nvinfo : EIATTR_PARAM_CBANK
	.align		4
        /*0074*/ 	.byte	0x04, 0x0a
        /*0076*/ 	.short	(.L_84 - .L_83)
	.align		4
.L_83:
        /*0078*/ 	.word	index@(.nv.constant0._Z8SortStepPiiii)
        /*007c*/ 	.short	0x0380
        /*007e*/ 	.short	0x0014


	//----- nvinfo : EIATTR_SW_WAR
	.align		4
.L_84:
        /*0080*/ 	.byte	0x04, 0x36
        /*0082*/ 	.short	(.L_86 - .L_85)
.L_85:
        /*0084*/ 	.word	0x00000008
.L_86:


//--------------------- .nv.info._Z12BitonicMergePiib --------------------------
	.section	.nv.info._Z12BitonicMergePiib,"",@"SHT_CUDA_INFO"
	.sectionflags	@""
	.align	4


	//----- nvinfo : EIATTR_CUDA_API_VERSION
	.align		4
        /*0000*/ 	.byte	0x04, 0x37
        /*0002*/ 	.short	(.L_88 - .L_87)
.L_87:
        /*0004*/ 	.word	0x00000082


	//----- nvinfo : EIATTR_KPARAM_INFO
	.align		4
.L_88:
        /*0008*/ 	.byte	0x04, 0x17
        /*000a*/ 	.short	(.L_90 - .L_89)
.L_89:
        /*000c*/ 	.word	0x00000000
        /*0010*/ 	.short	0x0002
        /*0012*/ 	.short	0x000c
        /*0014*/ 	.byte	0x00, 0xf0, 0x05, 0x00


	//----- nvinfo : EIATTR_KPARAM_INFO
	.align		4
.L_90:
        /*0018*/ 	.byte	0x04, 0x17
        /*001a*/ 	.short	(.L_92 - .L_91)
.L_91:
        /*001c*/ 	.word	0x00000000
        /*0020*/ 	.short	0x0001
        /*0022*/ 	.short	0x0008
        /*0024*/ 	.byte	0x00, 0xf0, 0x11, 0x00


	//----- nvinfo : EIATTR_KPARAM_INFO
	.align		4
.L_92:
        /*0028*/ 	.byte	0x04, 0x17
        /*002a*/ 	.short	(.L_94 - .L_93)
.L_93:
        /*002c*/ 	.word	0x00000000
        /*0030*/ 	.short	0x0000
        /*0032*/ 	.short	0x0000
        /*0034*/ 	.byte	0x00, 0xf5, 0x21, 0x00


	//----- nvinfo : EIATTR_SPARSE_MMA_MASK
	.align		4
.L_94:
        /*0038*/ 	.byte	0x03, 0x50
        /*003a*/ 	.short	0x0000


	//----- nvinfo : EIATTR_MAXREG_COUNT
	.align		4
        /*003c*/ 	.byte	0x03, 0x1b
        /*003e*/ 	.short	0x00ff


	//----- nvinfo : EIATTR_NUM_BARRIERS
	.align		4
        /*0040*/ 	.byte	0x02, 0x4c
        /*0042*/ 	.byte	0x01
	.zero		1


	//----- nvinfo : EIATTR_MERCURY_ISA_VERSION
	.align		4
        /*0044*/ 	.byte	0x03, 0x5f
        /*0046*/ 	.short	0x0101


	//----- nvinfo : EIATTR_VRC_CTA_INIT_COUNT
	.align		4
        /*0048*/ 	.byte	0x02, 0x4a
	.zero		1
	.zero		1


	//----- nvinfo : EIATTR_EXIT_INSTR_OFFSETS
	.align		4
        /*004c*/ 	.byte	0x04, 0x1c
        /*004e*/ 	.short	(.L_96 - .L_95)


	//   ....[0]....
.L_95:
        /*0050*/ 	.word	0x000000e0


	//   ....[1]....
        /*0054*/ 	.word	0x00000aa0


	//   ....[2]....
        /*0058*/ 	.word	0x00000ae0


	//   ....[3]....
        /*005c*/ 	.word	0x000013c0


	//----- nvinfo : EIATTR_CRS_STACK_SIZE
	.align		4
.L_96:
        /*0060*/ 	.byte	0x04, 0x1e
        /*0062*/ 	.short	(.L_98 - .L_97)
.L_97:
        /*0064*/ 	.word	0x00000000


	//----- nvinfo : EIATTR_CBANK_PARAM_SIZE
	.align		4
.L_98:
        /*0068*/ 	.byte	0x03, 0x19
        /*006a*/ 	.short	0x000d


	//----- nvinfo : EIATTR_PARAM_CBANK
	.align		4
        /*006c*/ 	.byte	0x04, 0x0a
        /*006e*/ 	.short	(.L_100 - .L_99)
	.align		4
.L_99:
        /*0070*/ 	.word	index@(.nv.constant0._Z12BitonicMergePiib)
        /*0074*/ 	.short	0x0380
        /*0076*/ 	.short	0x000d


	//----- nvinfo : EIATTR_SW_WAR
	.align		4
.L_100:
        /*0078*/ 	.byte	0x04, 0x36
        /*007a*/ 	.short	(.L_102 - .L_101)
.L_101:
        /*007c*/ 	.word	0x00000008
.L_102:


//--------------------- .nv.callgraph             --------------------------
	.section	.nv.callgraph,"",@"SHT_CUDA_CALLGRAPH"
	.align	4
	.sectionentsize	8
	.align		4
        /*0000*/ 	.word	0x00000000
	.align		4
        /*0004*/ 	.word	0xffffffff
	.align		4
        /*0008*/ 	.word	0x00000000
	.align		4
        /*000c*/ 	.word	0xfffffffe
	.align		4
        /*0010*/ 	.word	0x00000000
	.align		4
        /*0014*/ 	.word	0xfffffffd
	.align		4
        /*0018*/ 	.word	0x00000000
	.align		4
        /*001c*/ 	.word	0xfffffffc


//--------------------- .nv.constant4             --------------------------
	.section	.nv.constant4,"a",@progbits
	.align	8
	.align		8
.nv.constant4:
        /*0000*/ 	.dword	_ZN34_INTERNAL_12b2c76c_4_k_cu_3ae099824cuda3std3__45__cpo5beginE
	.align		8
        /*0008*/ 	.dword	_ZN34_INTERNAL_12b2c76c_4_k_cu_3ae099824cuda3std3__45__cpo3endE
	.align		8
        /*0010*/ 	.dword	_ZN34_INTERNAL_12b2c76c_4_k_cu_3ae099824cuda3std3__45__cpo6cbeginE
	.align		8
        /*0018*/ 	.dword	_ZN34_INTERNAL_12b2c76c_4_k_cu_3ae099824cuda3std3__45__cpo4cendE
	.align		8
        /*0020*/ 	.dword	_ZN34_INTERNAL_12b2c76c_4_k_cu_3ae099824cuda3std3__45__cpo6rbeginE
	.align		8
        /*0028*/ 	.dword	_ZN34_INTERNAL_12b2c76c_4_k_cu_3ae099824cuda3std3__45__cpo4rendE
	.align		8
        /*0030*/ 	.dword	_ZN34_INTERNAL_12b2c76c_4_k_cu_3ae099824cuda3std3__45__cpo7crbeginE
	.align		8
        /*0038*/ 	.dword	_ZN34_INTERNAL_12b2c76c_4_k_cu_3ae099824cuda3std3__45__cpo5crendE
	.align		8
        /*0040*/ 	.dword	_ZN34_INTERNAL_12b2c76c_4_k_cu_3ae099824cuda3std3__436_GLOBAL__N__12b2c76c_4_k_cu_3ae099826ignoreE
	.align		8
        /*0048*/ 	.dword	_ZN34_INTERNAL_12b2c76c_4_k_cu_3ae099824cuda3std3__419piecewise_constructE
	.align		8
        /*0050*/ 	.dword	_ZN34_INTERNAL_12b2c76c_4_k_cu_3ae099824cuda3std3__48in_placeE
	.align		8
        /*0058*/ 	.dword	_ZN34_INTERNAL_12b2c76c_4_k_cu_3ae099824cuda3std3__420unreachable_sentinelE
	.align		8
        /*0060*/ 	.dword	_ZN34_INTERNAL_12b2c76c_4_k_cu_3ae099824cuda3std3__47nulloptE
	.align		8
        /*0068*/ 	.dword	_ZN34_INTERNAL_12b2c76c_4_k_cu_3ae099824cuda3std3__48unexpectE
	.align		8
        /*0070*/ 	.dword	_ZN34_INTERNAL_12b2c76c_4_k_cu_3ae099824cuda3std6ranges3__45__cpo4swapE
	.align		8
        /*0078*/ 	.dword	_ZN34_INTERNAL_12b2c76c_4_k_cu_3ae099824cuda3std6ranges3__45__cpo9iter_moveE
	.align		8
        /*0080*/ 	.dword	_ZN34_INTERNAL_12b2c76c_4_k_cu_3ae099824cuda3std6ranges3__45__cpo5beginE
	.align		8
        /*0088*/ 	.dword	_ZN34_INTERNAL_12b2c76c_4_k_cu_3ae099824cuda3std6ranges3__45__cpo3endE
	.align		8
        /*0090*/ 	.dword	_ZN34_INTERNAL_12b2c76c_4_k_cu_3ae099824cuda3std6ranges3__45__cpo6cbeginE
	.align		8
        /*0098*/ 	.dword	_ZN34_INTERNAL_12b2c76c_4_k_cu_3ae099824cuda3std6ranges3__45__cpo4cendE
	.align		8
        /*00a0*/ 	.dword	_ZN34_INTERNAL_12b2c76c_4_k_cu_3ae099824cuda3std6ranges3__45__cpo7advanceE
	.align		8
        /*00a8*/ 	.dword	_ZN34_INTERNAL_12b2c76c_4_k_cu_3ae099824cuda3std6ranges3__45__cpo9iter_swapE
	.align		8
        /*00b0*/ 	.dword	_ZN34_INTERNAL_12b2c76c_4_k_cu_3ae099824cuda3std6ranges3__45__cpo4nextE
	.align		8
        /*00b8*/ 	.dword	_ZN34_INTERNAL_12b2c76c_4_k_cu_3ae099824cuda3std6ranges3__45__cpo4prevE
	.align		8
        /*00c0*/ 	.dword	_ZN34_INTERNAL_12b2c76c_4_k_cu_3ae099824cuda3std6ranges3__45__cpo4dataE
	.align		8
        /*00c8*/ 	.dword	_ZN34_INTERNAL_12b2c76c_4_k_cu_3ae099824cuda3std6ranges3__45__cpo5cdataE
	.align		8
        /*00d0*/ 	.dword	_ZN34_INTERNAL_12b2c76c_4_k_cu_3ae099824cuda3std6ranges3__45__cpo4sizeE
	.align		8
        /*00d8*/ 	.dword	_ZN34_INTERNAL_12b2c76c_4_k_cu_3ae099824cuda3std6ranges3__45__cpo5ssizeE
	.align		8
        /*00e0*/ 	.dword	_ZN34_INTERNAL_12b2c76c_4_k_cu_3ae099824cuda3std6ranges3__45__cpo8distanceE
	.align		8
        /*00e8*/ 	.dword	_ZN34_INTERNAL_12b2c76c_4_k_cu_3ae099826thrust24THRUST_300001_SM_1000_NS8cuda_cub3parE
	.align		8
        /*00f0*/ 	.dword	_ZN34_INTERNAL_12b2c76c_4_k_cu_3ae099826thrust24THRUST_300001_SM_1000_NS8cuda_cub10par_nosyncE
	.align		8
        /*00f8*/ 	.dword	_ZN34_INTERNAL_12b2c76c_4_k_cu_3ae099826thrust24THRUST_300001_SM_1000_NS6system6detail10sequential3seqE
	.align		8
        /*0100*/ 	.dword	_ZN34_INTERNAL_12b2c76c_4_k_cu_3ae099826thrust24THRUST_300001_SM_1000_NS6system3cpp3parE
	.align		8
        /*0108*/ 	.dword	_ZN34_INTERNAL_12b2c76c_4_k_cu_3ae099826thrust24THRUST_300001_SM_1000_NS12placeholders2_1E
	.align		8
        /*0110*/ 	.dword	_ZN34_INTERNAL_12b2c76c_4_k_cu_3ae099826thrust24THRUST_300001_SM_1000_NS12placeholders2_2E
	.align		8
        /*0118*/ 	.dword	_ZN34_INTERNAL_12b2c76c_4_k_cu_3ae099826thrust24THRUST_300001_SM_1000_NS12placeholders2_3E
	.align		8
        /*0120*/ 	.dword	_ZN34_INTERNAL_12b2c76c_4_k_cu_3ae099826thrust24THRUST_300001_SM_1000_NS12placeholders2_4E
	.align		8
        /*0128*/ 	.dword	_ZN34_INTERNAL_12b2c76c_4_k_cu_3ae099826thrust24THRUST_300001_SM_1000_NS12placeholders2_5E
	.align		8
        /*0130*/ 	.dword	_ZN34_INTERNAL_12b2c76c_4_k_cu_3ae099826thrust24THRUST_300001_SM_1000_NS12placeholders2_6E
	.align		8
        /*0138*/ 	.dword	_ZN34_INTERNAL_12b2c76c_4_k_cu_3ae099826thrust24THRUST_300001_SM_1000_NS12placeholders2_7E
	.align		8
        /*0140*/ 	.dword	_ZN34_INTERNAL_12b2c76c_4_k_cu_3ae099826thrust24THRUST_300001_SM_1000_NS12placeholders2_8E
	.align		8
        /*0148*/ 	.dword	_ZN34_INTERNAL_12b2c76c_4_k_cu_3ae099826thrust24THRUST_300001_SM_1000_NS12placeholders2_9E
	.align		8
        /*0150*/ 	.dword	_ZN34_INTERNAL_12b2c76c_4_k_cu_3ae099826thrust24THRUST_300001_SM_1000_NS12placeholders3_10E
	.align		8
        /*0158*/ 	.dword	_ZN34_INTERNAL_12b2c76c_4_k_cu_3ae099826thrust24THRUST_300001_SM_1000_NS3seqE
	.align		8
        /*0160*/ 	.dword	_ZN34_INTERNAL_12b2c76c_4_k_cu_3ae099826thrust24THRUST_300001_SM_1000_NS6deviceE


//--------------------- .text._ZN3cub18CUB_300001_SM_10006detail11EmptyKernelIvEEvv --------------------------
	.section	.text._ZN3cub18CUB_300001_SM_10006detail11EmptyKernelIvEEvv,"ax",@progbits
	.align	128
        .global         _ZN3cub18CUB_300001_SM_10006detail11EmptyKernelIvEEvv
        .type           _ZN3cub18CUB_300001_SM_10006detail11EmptyKernelIvEEvv,@function
        .size           _ZN3cub18CUB_300001_SM_10006detail11EmptyKernelIvEEvv,(.L_x_52 - _ZN3cub18CUB_300001_SM_10006detail11EmptyKernelIvEEvv)
        .other          _ZN3cub18CUB_300001_SM_10006detail11EmptyKernelIvEEvv,@"STO_CUDA_ENTRY STV_DEFAULT"
_ZN3cub18CUB_300001_SM_10006detail11EmptyKernelIvEEvv:
.text._ZN3cub18CUB_300001_SM_10006detail11EmptyKernelIvEEvv:
[----:B------:R-:W-:Y:S01]  /*0000*/  LDC R1, c[0x0][0x37c] ;  /* 0x0000df00ff017b82 */ /* 0x000fe20000000800 */
[----:B------:R-:W-:Y:S05]  /*0010*/  EXIT ;  /* 0x000000000000794d */ /* 0x000fea0003800000 */
.L_x_0:
[----:B------:R-:W-:-:S00]  /*0020*/  BRA `(.L_x_0) ;  /* 0xfffffffc00fc7947 */ /* 0x000fc0000383ffff */
[----:B------:R-:W-:-:S00]  /*0030*/  NOP ;  /* 0x0000000000007918 */ /* 0x000fc00000000000 */
        /* <DEDUP_REMOVED lines=12> */
.L_x_52:


//--------------------- .text._Z8SortStepPiiii    --------------------------
	.section	.text._Z8SortStepPiiii,"ax",@progbits
	.align	128
        .global         _Z8SortStepPiiii
        .type           _Z8SortStepPiiii,@function
        .size           _Z8SortStepPiiii,(.L_x_53 - _Z8SortStepPiiii)
        .other          _Z8SortStepPiiii,@"STO_CUDA_ENTRY STV_DEFAULT"
_Z8SortStepPiiii:
.text._Z8SortStepPiiii:
[----:B------:R-:W-:Y:S08]  /*0000*/  LDC R1, c[0x0][0x37c] ;  /* 0x0000df00ff017b82 */ /* 0x000ff00000000800 */
[----:B------:R-:W0:Y:S08]  /*0010*/  S2UR UR4, SR_CTAID.X ;  /* 0x00000000000479c3 */ /* 0x000e300000002500 */
[----:B------:R-:W1:Y:S01]  /*0020*/  LDC R0, c[0x0][0x390] ;  /* 0x0000e400ff007b82 */ /* 0x000e620000000800 */
[----:B0-----:R-:W-:-:S06]  /*0030*/  USHF.L.U32 UR4, UR4, 0xa, URZ ;  /* 0x0000000a04047899 */ /* 0x001fcc00080006ff */
[----:B-1----:R-:W-:-:S13]  /*0040*/  ISETP.LE.AND P0, PT, R0, UR4, PT ;  /* 0x0000000400007c0c */ /* 0x002fda000bf03270 */
[----:B------:R-:W-:Y:S05]  /*0050*/  @P0 EXIT ;  /* 0x000000000000094d */ /* 0x000fea0003800000 */
[----:B------:R-:W0:Y:S01]  /*0060*/  S2R R6, SR_TID.X ;  /* 0x0000000000067919 */ /* 0x000e220000002100 */
[----:B------:R-:W1:Y:S01]  /*0070*/  S2UR UR6, SR_CgaCtaId ;  /* 0x00000000000679c3 */ /* 0x000e620000008800 */
[----:B------:R-:W-:Y:S01]  /*0080*/  UMOV UR5, 0x400 ;  /* 0x0000040000057882 */ /* 0x000fe20000000000 */
[----:B------:R-:W2:Y:S01]  /*0090*/  LDCU UR8, c[0x0][0x370] ;  /* 0x00006e00ff0877ac */ /* 0x000ea20008000800 */
[----:B------:R-:W3:Y:S01]  /*00a0*/  LDCU.64 UR10, c[0x0][0x358] ;  /* 0x00006b00ff0a77ac */ /* 0x000ee20008000a00 */
[----:B-1----:R-:W-:-:S06]  /*00b0*/  ULEA UR5, UR6, UR5, 0x18 ;  /* 0x0000000506057291 */ /* 0x002fcc000f8ec0ff */
[----:B0-23--:R-:W-:-:S07]  /*00c0*/  LEA R0, R6, UR5, 0x2 ;  /* 0x0000000506007c11 */ /* 0x00dfce000f8e10ff */
.L_x_6:
[----:B0--3--:R-:W0:Y:S01]  /*00d0*/  LDC.64 R2, c[0x0][0x380] ;  /* 0x0000e000ff027b82 */ /* 0x009e220000000a00 */
[----:B------:R-:W-:Y:S01]  /*00e0*/  VIADD R5, R6, UR4 ;  /* 0x0000000406057c36 */ /* 0x000fe20008000000 */
[----:B------:R-:W1:Y:S01]  /*00f0*/  LDCU UR6, c[0x0][0x38c] ;  /* 0x00007180ff0677ac */ /* 0x000e620008000800 */
[----:B------:R-:W2:Y:S02]  /*0100*/  LDCU UR7, c[0x0][0x390] ;  /* 0x00007200ff0777ac */ /* 0x000ea40008000800 */
[----:B0-----:R-:W-:-:S05]  /*0110*/  IMAD.WIDE.U32 R2, R5, 0x4, R2 ;  /* 0x0000000405027825 */ /* 0x001fca00078e0002 */
[----:B------:R-:W3:Y:S01]  /*0120*/  LDG.E R5, desc[UR10][R2.64] ;  /* 0x0000000a02057981 */ /* 0x000ee2000c1e1900 */
[----:B-1----:R-:W-:Y:S02]  /*0130*/  UISETP.GE.AND UP1, UPT, UR6, 0x2, UPT ;  /* 0x000000020600788c */ /* 0x002fe4000bf26270 */
[----:B------:R-:W-:-:S04]  /*0140*/  ULEA UR4, UR8, UR4, 0xa ;  /* 0x0000000408047291 */ /* 0x000fc8000f8e50ff */
[----:B--2---:R-:W-:Y:S01]  /*0150*/  UISETP.GE.AND UP0, UPT, UR4, UR7, UPT ;  /* 0x000000070400728c */ /* 0x004fe2000bf06270 */
[----:B---3--:R0:W-:Y:S01]  /*0160*/  STS [R0], R5 ;  /* 0x0000000500007388 */ /* 0x0081e20000000800 */
[----:B------:R-:W-:Y:S06]  /*0170*/  BAR.SYNC.DEFER_BLOCKING 0x0 ;  /* 0x0000000000007b1d */ /* 0x000fec0000010000 */
[----:B------:R-:W-:Y:S05]  /*0180*/  BRA.U !UP1, `(.L_x_1) ;  /* 0x0000000109787547 */ /* 0x000fea000b800000 */
[----:B------:R-:W1:Y:S01]  /*0190*/  LDCU UR6, c[0x0][0x38c] ;  /* 0x00007180ff0677ac */ /* 0x000e620008000800 */
[----:B------:R-:W2:Y:S02]  /*01a0*/  LDCU UR9, c[0x0][0x38c] ;  /* 0x00007180ff0977ac */ /* 0x000ea40008000800 */
.L_x_5:
[----:B-1----:R-:W-:Y:S01]  /*01b0*/  UMOV UR7, UR6 ;  /* 0x0000000600077c82 */ /* 0x002fe20008000000 */
[----:B------:R-:W-:Y:S01]  /*01c0*/  USHF.R.U32.HI UR6, URZ, 0x1, UR6 ;  /* 0x00000001ff067899 */ /* 0x000fe20008011606 */
[----:B------:R-:W-:Y:S05]  /*01d0*/  BSSY.RECONVERGENT B0, `(.L_x_2) ;  /* 0x0000014000007945 */ /* 0x000fea0003800200 */
[----:B0--3--:R-:W-:-:S04]  /*01e0*/  LOP3.LUT R5, R6, UR6, RZ, 0x3c, !PT ;  /* 0x0000000606057c12 */ /* 0x009fc8000f8e3cff */
[----:B------:R-:W-:-:S13]  /*01f0*/  ISETP.GT.U32.AND P0, PT, R5, R6, PT ;  /* 0x000000060500720c */ /* 0x000fda0003f04070 */
[----:B------:R-:W-:Y:S05]  /*0200*/  @!P0 BRA `(.L_x_3) ;  /* 0x0000000000408947 */ /* 0x000fea0003800000 */
[----:B--2---:R-:W-:-:S13]  /*0210*/  LOP3.LUT P0, RZ, R6, UR9, RZ, 0xc0, !PT ;  /* 0x0000000906ff7c12 */ /* 0x004fda000f80c0ff */
[----:B------:R-:W-:Y:S05]  /*0220*/  @!P0 BRA `(.L_x_4) ;  /* 0x0000000000208947 */ /* 0x000fea0003800000 */
[----:B------:R-:W-:Y:S01]  /*0230*/  LEA R5, R5, UR5, 0x2 ;  /* 0x0000000505057c11 */ /* 0x000fe2000f8e10ff */
[----:B------:R-:W-:Y:S04]  /*0240*/  LDS R4, [R0] ;  /* 0x0000000000047984 */ /* 0x000fe80000000800 */
[----:B------:R-:W0:Y:S02]  /*0250*/  LDS R7, [R5] ;  /* 0x0000000005077984 */ /* 0x000e240000000800 */
[----:B0-----:R-:W-:-:S13]  /*0260*/  ISETP.GE.AND P0, PT, R4, R7, PT ;  /* 0x000000070400720c */ /* 0x001fda0003f06270 */
[----:B------:R-:W-:Y:S05]  /*0270*/  @P0 BRA `(.L_x_3) ;  /* 0x0000000000240947 */ /* 0x000fea0003800000 */
[----:B------:R1:W-:Y:S04]  /*0280*/  STS [R0], R7 ;  /* 0x0000000700007388 */ /* 0x0003e80000000800 */
[----:B------:R1:W-:Y:S01]  /*0290*/  STS [R5], R4 ;  /* 0x0000000405007388 */ /* 0x0003e20000000800 */
[----:B------:R-:W-:Y:S05]  /*02a0*/  BRA `(.L_x_3) ;  /* 0x0000000000187947 */ /* 0x000fea0003800000 */
.L_x_4:
[----:B------:R-:W-:Y:S01]  /*02b0*/  LEA R7, R5, UR5, 0x2 ;  /* 0x0000000505077c11 */ /* 0x000fe2000f8e10ff */
[----:B------:R-:W-:Y:S04]  /*02c0*/  LDS R4, [R0] ;  /* 0x0000000000047984 */ /* 0x000fe80000000800 */
[----:B------:R-:W0:Y:S02]  /*02d0*/  LDS R5, [R7] ;  /* 0x0000000007057984 */ /* 0x000e240000000800 */
[----:B0-----:R-:W-:-:S13]  /*02e0*/  ISETP.GT.AND P0, PT, R4, R5, PT ;  /* 0x000000050400720c */ /* 0x001fda0003f04270 */
[----:B------:R0:W-:Y:S04]  /*02f0*/  @P0 STS [R0], R5 ;  /* 0x0000000500000388 */ /* 0x0001e80000000800 */
[----:B------:R0:W-:Y:S02]  /*0300*/  @P0 STS [R7], R4 ;  /* 0x0000000407000388 */ /* 0x0001e40000000800 */
.L_x_3:
[----:B--2---:R-:W-:Y:S05]  /*0310*/  BSYNC.RECONVERGENT B0 ;  /* 0x0000000000007941 */ /* 0x004fea0003800200 */
.L_x_2:
[----:B------:R-:W-:Y:S01]  /*0320*/  BAR.SYNC.DEFER_BLOCKING 0x0 ;  /* 0x0000000000007b1d */ /* 0x000fe20000010000 */
[----:B------:R-:W-:-:S05]  /*0330*/  UISETP.GT.U32.AND UP1, UPT, UR7, 0x3, UPT ;  /* 0x000000030700788c */ /* 0x000fca000bf24070 */
[----:B01----:R-:W0:Y:S04]  /*0340*/  LDS R5, [R0] ;  /* 0x0000000000057984 */ /* 0x003e280000000800 */
[----:B0-----:R3:W-:Y:S01]  /*0350*/  STG.E desc[UR10][R2.64], R5 ;  /* 0x0000000502007986 */ /* 0x0017e2000c10190a */
[----:B------:R-:W-:Y:S05]  /*0360*/  BRA.U UP1, `(.L_x_5) ;  /* 0xfffffffd01907547 */ /* 0x000fea000b83ffff */
.L_x_1:
[----:B------:R-:W-:Y:S05]  /*0370*/  BRA.U !UP0, `(.L_x_6) ;  /* 0xfffffffd08547547 */ /* 0x000fea000b83ffff */
[----:B------:R-:W-:Y:S05]  /*0380*/  EXIT ;  /* 0x000000000000794d */ /* 0x000fea0003800000 */
.L_x_7:
        /* <DEDUP_REMOVED lines=15> */
.L_x_53:


//--------------------- .text._Z12BitonicMergePiib --------------------------
	.section	.text._Z12BitonicMergePiib,"ax",@progbits
	.align	128
        .global         _Z12BitonicMergePiib
        .type           _Z12BitonicMergePiib,@function
        .size           _Z12BitonicMergePiib,(.L_x_54 - _Z12BitonicMergePiib)
        .other          _Z12BitonicMergePiib,@"STO_CUDA_ENTRY STV_DEFAULT"
_Z12BitonicMergePiib:
.text._Z12BitonicMergePiib:
[----:B------:R-:W-:Y:S01]  /*0000*/  LDC R1, c[0x0][0x37c] ;  /* 0x0000df00ff017b82 */ /* 0x000fe20000000800 */
[----:B------:R-:W0:Y:S01]  /*0010*/  LDCU.U8 UR4, c[0x0][0x38c] ;  /* 0x00007180ff0477ac */ /* 0x000e220008000000 */
[----:B------:R-:W1:Y:S06]  /*0020*/  S2R R5, SR_TID.X ;  /* 0x0000000000057919 */ /* 0x000e6c0000002100 */
[----:B------:R-:W2:Y:S01]  /*0030*/  S2UR UR5, SR_CTAID.X ;  /* 0x00000000000579c3 */ /* 0x000ea20000002500 */
[----:B------:R-:W3:Y:S07]  /*0040*/  LDCU.64 UR8, c[0x0][0x358] ;  /* 0x00006b00ff0877ac */ /* 0x000eee0008000a00 */
[----:B------:R-:W4:Y:S01]  /*0050*/  LDC R10, c[0x0][0x370] ;  /* 0x0000dc00ff0a7b82 */ /* 0x000f220000000800 */
[----:B0-----:R-:W-:-:S04]  /*0060*/  UPRMT UR4, UR4, 0x8880, URZ ;  /* 0x0000888004047896 */ /* 0x001fc800080000ff */
[----:B------:R-:W-:-:S09]  /*0070*/  UISETP.NE.AND UP0, UPT, UR4, URZ, UPT ;  /* 0x000000ff0400728c */ /* 0x000fd2000bf05270 */
[----:B--23--:R-:W-:Y:S05]  /*0080*/  BRA.U !UP0, `(.L_x_8) ;  /* 0x0000000908887547 */ /* 0x00cfea000b800000 */
[----:B------:R-:W0:Y:S01]  /*0090*/  LDC R0, c[0x0][0x388] ;  /* 0x0000e200ff007b82 */ /* 0x000e220000000800 */
[----:B------:R-:W-:-:S04]  /*00a0*/  USHF.L.U32 UR4, UR5, 0xa, URZ ;  /* 0x0000000a05047899 */ /* 0x000fc800080006ff */
[----:B------:R-:W-:Y:S01]  /*00b0*/  UIADD3 UR5, UPT, UPT, UR4, 0x200, URZ ;  /* 0x0000020004057890 */ /* 0x000fe2000fffe0ff */
[----:B0-----:R-:W-:-:S05]  /*00c0*/  VIADD R0, R0, 0xfffffc00 ;  /* 0xfffffc0000007836 */ /* 0x001fca0000000000 */
[----:B------:R-:W-:-:S13]  /*00d0*/  ISETP.LE.AND P0, PT, R0, UR5, PT ;  /* 0x0000000500007c0c */ /* 0x000fda000bf03270 */
[----:B------:R-:W-:Y:S05]  /*00e0*/  @P0 EXIT ;  /* 0x000000000000094d */ /* 0x000fea0003800000 */
[----:B------:R-:W0:Y:S01]  /*00f0*/  LDC.64 R2, c[0x0][0x380] ;  /* 0x0000e000ff027b82 */ /* 0x000e220000000a00 */
[C---:B-1----:R-:W-:Y:S01]  /*0100*/  LOP3.LUT R12, R5.reuse, 0x200, RZ, 0x3c, !PT ;  /* 0x00000200050c7812 */ /* 0x042fe200078e3cff */
[----:B------:R-:W-:Y:S01]  /*0110*/  IMAD.U32 R4, RZ, RZ, UR4 ;  /* 0x00000004ff047e24 */ /* 0x000fe2000f8e00ff */
[C---:B------:R-:W-:Y:S01]  /*0120*/  LOP3.LUT R8, R5.reuse, 0x100, RZ, 0x3c, !PT ;  /* 0x0000010005087812 */ /* 0x040fe200078e3cff */
[----:B----4-:R-:W-:Y:S01]  /*0130*/  IMAD.SHL.U32 R11, R10, 0x400, RZ ;  /* 0x000004000a0b7824 */ /* 0x010fe200078e00ff */
[-C--:B------:R-:W-:Y:S01]  /*0140*/  ISETP.GT.U32.AND P1, PT, R12, R5.reuse, PT ;  /* 0x000000050c00720c */ /* 0x080fe20003f24070 */
[----:B------:R-:W-:Y:S01]  /*0150*/  IMAD.SHL.U32 R10, R5, 0x4, RZ ;  /* 0x00000004050a7824 */ /* 0x000fe200078e00ff */
[----:B------:R-:W-:Y:S01]  /*0160*/  ISETP.GT.U32.AND P0, PT, R8, R5, PT ;  /* 0x000000050800720c */ /* 0x000fe20003f04070 */
[----:B------:R-:W1:Y:S01]  /*0170*/  S2UR UR5, SR_CgaCtaId ;  /* 0x00000000000579c3 */ /* 0x000e620000008800 */
[----:B------:R-:W-:Y:S01]  /*0180*/  P2R R6, PR, RZ, 0x2 ;  /* 0x00000002ff067803 */ /* 0x000fe20000000000 */
[----:B------:R-:W-:Y:S01]  /*0190*/  UMOV UR4, 0x400 ;  /* 0x0000040000047882 */ /* 0x000fe20000000000 */
[----:B------:R-:W-:-:S02]  /*01a0*/  P2R R6, PR, RZ, 0x1 ;  /* 0x00000001ff067803 */ /* 0x000fc40000000000 */
[C---:B------:R-:W-:Y:S02]  /*01b0*/  LOP3.LUT R6, R5.reuse, 0x20, RZ, 0x3c, !PT ;  /* 0x0000002005067812 */ /* 0x040fe400078e3cff */
[C---:B------:R-:W-:Y:S02]  /*01c0*/  LOP3.LUT R16, R5.reuse, 0x8, RZ, 0x3c, !PT ;  /* 0x0000000805107812 */ /* 0x040fe400078e3cff */
[C---:B------:R-:W-:Y:S02]  /*01d0*/  LOP3.LUT R14, R5.reuse, 0x10, RZ, 0x3c, !PT ;  /* 0x00000010050e7812 */ /* 0x040fe400078e3cff */
[-C--:B------:R-:W-:Y:S02]  /*01e0*/  ISETP.GT.U32.AND P0, PT, R6, R5.reuse, PT ;  /* 0x000000050600720c */ /* 0x080fe40003f04070 */
[----:B------:R-:W-:Y:S02]  /*01f0*/  LOP3.LUT R6, R5, 0x4, RZ, 0x3c, !PT ;  /* 0x0000000405067812 */ /* 0x000fe400078e3cff */
[-C--:B------:R-:W-:Y:S01]  /*0200*/  ISETP.GT.U32.AND P2, PT, R16, R5.reuse, PT ;  /* 0x000000051000720c */ /* 0x080fe20003f44070 */
[----:B0-----:R-:W-:Y:S01]  /*0210*/  IMAD.WIDE.U32 R2, R4, 0x4, R2 ;  /* 0x0000000404027825 */ /* 0x001fe200078e0002 */
[----:B------:R-:W-:-:S02]  /*0220*/  ISETP.GT.U32.AND P1, PT, R14, R5, PT ;  /* 0x000000050e00720c */ /* 0x000fc40003f24070 */
[C---:B------:R-:W-:Y:S02]  /*0230*/  ISETP.GT.U32.AND P4, PT, R5.reuse, 0x1ff, PT ;  /* 0x000001ff0500780c */ /* 0x040fe40003f84070 */
[----:B------:R-:W-:Y:S02]  /*0240*/  IADD3 R2, P3, PT, R2, 0x800, RZ ;  /* 0x0000080002027810 */ /* 0x000fe40007f7e0ff */
[C---:B------:R-:W-:Y:S01]  /*0250*/  IADD3 R16, PT, PT, -R5.reuse, 0x5ff, RZ ;  /* 0x000005ff05107810 */ /* 0x040fe20007ffe1ff */
[----:B-1----:R-:W-:Y:S01]  /*0260*/  ULEA UR4, UR5, UR4, 0x18 ;  /* 0x0000000405047291 */ /* 0x002fe2000f8ec0ff */
[C---:B------:R-:W-:Y:S01]  /*0270*/  LOP3.LUT R14, R5.reuse, 0x2, RZ, 0x3c, !PT ;  /* 0x00000002050e7812 */ /* 0x040fe200078e3cff */
[----:B------:R-:W-:Y:S01]  /*0280*/  IMAD.X R3, RZ, RZ, R3, P3 ;  /* 0x000000ffff037224 */ /* 0x000fe200018e0603 */
[----:B------:R-:W-:Y:S02]  /*0290*/  ISETP.GT.U32.AND P3, PT, R6, R5, PT ;  /* 0x000000050600720c */ /* 0x000fe40003f64070 */
[----:B------:R-:W-:-:S02]  /*02a0*/  LOP3.LUT R6, R5, 0x1, RZ, 0x3c, !PT ;  /* 0x0000000105067812 */ /* 0x000fc400078e3cff */
[-C--:B------:R-:W-:Y:S02]  /*02b0*/  SEL R9, R16, R5.reuse, P4 ;  /* 0x0000000510097207 */ /* 0x080fe40002000000 */
[----:B------:R-:W-:Y:S02]  /*02c0*/  ISETP.GT.U32.AND P4, PT, R14, R5, PT ;  /* 0x000000050e00720c */ /* 0x000fe40003f84070 */
[C---:B------:R-:W-:Y:S02]  /*02d0*/  LOP3.LUT R14, R5.reuse, 0x80, RZ, 0x3c, !PT ;  /* 0x00000080050e7812 */ /* 0x040fe400078e3cff */
[----:B------:R-:W-:Y:S02]  /*02e0*/  LOP3.LUT R16, R5, 0x40, RZ, 0x3c, !PT ;  /* 0x0000004005107812 */ /* 0x000fe400078e3cff */
[C---:B------:R-:W-:Y:S02]  /*02f0*/  LOP3.LUT R13, R10.reuse, 0x800, RZ, 0x3c, !PT ;  /* 0x000008000a0d7812 */ /* 0x040fe400078e3cff */
[----:B------:R-:W-:-:S02]  /*0300*/  LOP3.LUT R15, R10, 0x400, RZ, 0x3c, !PT ;  /* 0x000004000a0f7812 */ /* 0x000fc400078e3cff */
[C---:B------:R-:W-:Y:S02]  /*0310*/  LOP3.LUT R17, R10.reuse, 0x80, RZ, 0x3c, !PT ;  /* 0x000000800a117812 */ /* 0x040fe400078e3cff */
[C---:B------:R-:W-:Y:S02]  /*0320*/  LOP3.LUT R18, R10.reuse, 0x40, RZ, 0x3c, !PT ;  /* 0x000000400a127812 */ /* 0x040fe400078e3cff */
[C---:B------:R-:W-:Y:S02]  /*0330*/  LOP3.LUT R19, R10.reuse, 0x20, RZ, 0x3c, !PT ;  /* 0x000000200a137812 */ /* 0x040fe400078e3cff */
[C---:B------:R-:W-:Y:S02]  /*0340*/  LOP3.LUT R20, R10.reuse, 0x10, RZ, 0x3c, !PT ;  /* 0x000000100a147812 */ /* 0x040fe400078e3cff */
[C---:B------:R-:W-:Y:S02]  /*0350*/  LOP3.LUT R21, R10.reuse, 0x8, RZ, 0x3c, !PT ;  /* 0x000000080a157812 */ /* 0x040fe400078e3cff */
[----:B------:R-:W-:-:S02]  /*0360*/  LOP3.LUT R22, R10, 0x4, RZ, 0x3c, !PT ;  /* 0x000000040a167812 */ /* 0x000fc400078e3cff */
[----:B------:R-:W-:-:S13]  /*0370*/  ISETP.GT.U32.AND P5, PT, R6, R5, PT ;  /* 0x000000050600720c */ /* 0x000fda0003fa4070 */
.L_x_29:
[----:B0-----:R-:W-:-:S06]  /*0380*/  IMAD.WIDE.U32 R6, R9, 0x4, R2 ;  /* 0x0000000409067825 */ /* 0x001fcc00078e0002 */
[----:B------:R-:W2:Y:S01]  /*0390*/  LDG.E R7, desc[UR8][R6.64] ;  /* 0x0000000806077981 */ /* 0x000ea2000c1e1900 */
[----:B------:R-:W-:Y:S01]  /*03a0*/  ISETP.GT.U32.AND P6, PT, R12, R5, PT ;  /* 0x000000050c00720c */ /* 0x000fe20003fc4070 */
[----:B------:R-:W-:Y:S02]  /*03b0*/  BSSY.RECONVERGENT B0, `(.L_x_9) ;  /* 0x0000009000007945 */ /* 0x000fe40003800200 */
[----:B--2---:R0:W-:Y:S01]  /*03c0*/  STS [R10+UR4], R7 ;  /* 0x000000070a007988 */ /* 0x0041e20008000804 */
[----:B------:R-:W-:Y:S09]  /*03d0*/  BAR.SYNC.DEFER_BLOCKING 0x0 ;  /* 0x0000000000007b1d */ /* 0x000ff20000010000 */
[----:B------:R-:W-:Y:S05]  /*03e0*/  @!P6 BRA `(.L_x_10) ;  /* 0x000000000014e947 */ /* 0x000fea0003800000 */
[----:B------:R-:W-:Y:S04]  /*03f0*/  LDS R6, [R10+UR4] ;  /* 0x000000040a067984 */ /* 0x000fe80008000800 */
[----:B0-----:R-:W0:Y:S02]  /*0400*/  LDS R7, [R13+UR4] ;  /* 0x000000040d077984 */ /* 0x001e240008000800 */
[----:B0-----:R-:W-:-:S13]  /*0410*/  ISETP.GT.AND P6, PT, R6, R7, PT ;  /* 0x000000070600720c */ /* 0x001fda0003fc4270 */
[----:B------:R1:W-:Y:S04]  /*0420*/  @P6 STS [R10+UR4], R7 ;  /* 0x000000070a006988 */ /* 0x0003e80008000804 */
[----:B------:R1:W-:Y:S02]  /*0430*/  @P6 STS [R13+UR4], R6 ;  /* 0x000000060d006988 */ /* 0x0003e40008000804 */
.L_x_10:
[----:B------:R-:W-:Y:S05]  /*0440*/  BSYNC.RECONVERGENT B0 ;  /* 0x0000000000007941 */ /* 0x000fea0003800200 */
.L_x_9:
[----:B------:R-:W-:Y:S01]  /*0450*/  BAR.SYNC.DEFER_BLOCKING 0x0 ;  /* 0x0000000000007b1d */ /* 0x000fe20000010000 */
[----:B------:R-:W-:-:S05]  /*0460*/  ISETP.GT.U32.AND P6, PT, R8, R5, PT ;  /* 0x000000050800720c */ /* 0x000fca0003fc4070 */
[----:B------:R-:W-:Y:S08]  /*0470*/  BSSY.RECONVERGENT B0, `(.L_x_11) ;  /* 0x0000007000007945 */ /* 0x000ff00003800200 */
[----:B------:R-:W-:Y:S05]  /*0480*/  @!P6 BRA `(.L_x_12) ;  /* 0x000000000014e947 */ /* 0x000fea0003800000 */
[----:B-1----:R-:W-:Y:S04]  /*0490*/  LDS R6, [R10+UR4] ;  /* 0x000000040a067984 */ /* 0x002fe80008000800 */
[----:B0-----:R-:W0:Y:S02]  /*04a0*/  LDS R7, [R15+UR4] ;  /* 0x000000040f077984 */ /* 0x001e240008000800 */
[----:B0-----:R-:W-:-:S13]  /*04b0*/  ISETP.GT.AND P6, PT, R6, R7, PT ;  /* 0x000000070600720c */ /* 0x001fda0003fc4270 */
[----:B------:R2:W-:Y:S04]  /*04c0*/  @P6 STS [R10+UR4], R7 ;  /* 0x000000070a006988 */ /* 0x0005e80008000804 */
[----:B------:R2:W-:Y:S02]  /*04d0*/  @P6 STS [R15+UR4], R6 ;  /* 0x000000060f006988 */ /* 0x0005e40008000804 */
.L_x_12:
[----:B------:R-:W-:Y:S05]  /*04e0*/  BSYNC.RECONVERGENT B0 ;  /* 0x0000000000007941 */ /* 0x000fea0003800200 */
.L_x_11:
[----:B------:R-:W-:Y:S01]  /*04f0*/  BAR.SYNC.DEFER_BLOCKING 0x0 ;  /* 0x0000000000007b1d */ /* 0x000fe20000010000 */
[----:B------:R-:W-:-:S05]  /*0500*/  ISETP.GT.U32.AND P6, PT, R14, R5, PT ;  /* 0x000000050e00720c */ /* 0x000fca0003fc4070 */
[----:B------:R-:W-:Y:S08]  /*0510*/  BSSY.RECONVERGENT B0, `(.L_x_13) ;  /* 0x000000b000007945 */ /* 0x000ff00003800200 */
[----:B------:R-:W-:Y:S05]  /*0520*/  @!P6 BRA `(.L_x_14) ;  /* 0x000000000024e947 */ /* 0x000fea0003800000 */
[----:B------:R-:W3:Y:S01]  /*0530*/  S2UR UR6, SR_CgaCtaId ;  /* 0x00000000000679c3 */ /* 0x000ee20000008800 */
[----:B------:R-:W-:Y:S01]  /*0540*/  UMOV UR5, 0x400 ;  /* 0x0000040000057882 */ /* 0x000fe20000000000 */
[----:B-12---:R-:W-:Y:S01]  /*0550*/  LDS R6, [R10+UR4] ;  /* 0x000000040a067984 */ /* 0x006fe20008000800 */
[----:B---3--:R-:W-:-:S06]  /*0560*/  ULEA UR5, UR6, UR5, 0x18 ;  /* 0x0000000506057291 */ /* 0x008fcc000f8ec0ff */
[----:B0-----:R-:W-:-:S05]  /*0570*/  LEA R7, R14, UR5, 0x2 ;  /* 0x000000050e077c11 */ /* 0x001fca000f8e10ff */
[----:B------:R-:W0:Y:S02]  /*0580*/  LDS R23, [R7] ;  /* 0x0000000007177984 */ /* 0x000e240000000800 */
[----:B0-----:R-:W-:-:S13]  /*0590*/  ISETP.GT.AND P6, PT, R6, R23, PT ;  /* 0x000000170600720c */ /* 0x001fda0003fc4270 */
[----:B------:R3:W-:Y:S04]  /*05a0*/  @P6 STS [R10+UR4], R23 ;  /* 0x000000170a006988 */ /* 0x0007e80008000804 */
[----:B------:R3:W-:Y:S02]  /*05b0*/  @P6 STS [R7], R6 ;  /* 0x0000000607006388 */ /* 0x0007e40000000800 */
.L_x_14:
[----:B------:R-:W-:Y:S05]  /*05c0*/  BSYNC.RECONVERGENT B0 ;  /* 0x0000000000007941 */ /* 0x000fea0003800200 */
.L_x_13:
[----:B------:R-:W-:Y:S01]  /*05d0*/  BAR.SYNC.DEFER_BLOCKING 0x0 ;  /* 0x0000000000007b1d */ /* 0x000fe20000010000 */
[----:B------:R-:W-:-:S05]  /*05e0*/  ISETP.GT.U32.AND P6, PT, R16, R5, PT ;  /* 0x000000051000720c */ /* 0x000fca0003fc4070 */
[----:B------:R-:W-:Y:S08]  /*05f0*/  BSSY.RECONVERGENT B0, `(.L_x_15) ;  /* 0x000000b000007945 */ /* 0x000ff00003800200 */
[----:B------:R-:W-:Y:S05]  /*0600*/  @!P6 BRA `(.L_x_16) ;  /* 0x000000000024e947 */ /* 0x000fea0003800000 */
[----:B------:R-:W4:Y:S01]  /*0610*/  S2UR UR6, SR_CgaCtaId ;  /* 0x00000000000679c3 */ /* 0x000f220000008800 */
[----:B------:R-:W-:Y:S01]  /*0620*/  UMOV UR5, 0x400 ;  /* 0x0000040000057882 */ /* 0x000fe20000000000 */
[----:B-123--:R-:W-:Y:S01]  /*0630*/  LDS R6, [R10+UR4] ;  /* 0x000000040a067984 */ /* 0x00efe20008000800 */
[----:B----4-:R-:W-:-:S06]  /*0640*/  ULEA UR5, UR6, UR5, 0x18 ;  /* 0x0000000506057291 */ /* 0x010fcc000f8ec0ff */
[----:B0-----:R-:W-:-:S05]  /*0650*/  LEA R7, R16, UR5, 0x2 ;  /* 0x0000000510077c11 */ /* 0x001fca000f8e10ff */
[----:B------:R-:W0:Y:S02]  /*0660*/  LDS R23, [R7] ;  /* 0x0000000007177984 */ /* 0x000e240000000800 */
[----:B0-----:R-:W-:-:S13]  /*0670*/  ISETP.GT.AND P6, PT, R6, R23, PT ;  /* 0x000000170600720c */ /* 0x001fda0003fc4270 */
[----:B------:R4:W-:Y:S04]  /*0680*/  @P6 STS [R10+UR4], R23 ;  /* 0x000000170a006988 */ /* 0x0009e80008000804 */
[----:B------:R4:W-:Y:S02]  /*0690*/  @P6 STS [R7], R6 ;  /* 0x0000000607006388 */ /* 0x0009e40000000800 */
.L_x_16:
[----:B------:R-:W-:Y:S05]  /*06a0*/  BSYNC.RECONVERGENT B0 ;  /* 0x0000000000007941 */ /* 0x000fea0003800200 */
.L_x_15:
[----:B------:R-:W-:Y:S06]  /*06b0*/  BAR.SYNC.DEFER_BLOCKING 0x0 ;  /* 0x0000000000007b1d */ /* 0x000fec0000010000 */
[----:B------:R-:W-:Y:S04]  /*06c0*/  BSSY.RECONVERGENT B0, `(.L_x_17) ;  /* 0x0000007000007945 */ /* 0x000fe80003800200 */
[----:B------:R-:W-:Y:S05]  /*06d0*/  @!P0 BRA `(.L_x_18) ;  /* 0x0000000000148947 */ /* 0x000fea0003800000 */
[----:B-1234-:R-:W-:Y:S04]  /*06e0*/  LDS R6, [R10+UR4] ;  /* 0x000000040a067984 */ /* 0x01efe80008000800 */
[----:B0-----:R-:W0:Y:S02]  /*06f0*/  LDS R7, [R17+UR4] ;  /* 0x0000000411077984 */ /* 0x001e240008000800 */
[----:B0-----:R-:W-:-:S13]  /*0700*/  ISETP.GT.AND P6, PT, R6, R7, PT ;  /* 0x000000070600720c */ /* 0x001fda0003fc4270 */
[----:B------:R0:W-:Y:S04]  /*0710*/  @P6 STS [R10+UR4], R7 ;  /* 0x000000070a006988 */ /* 0x0001e80008000804 */
[----:B------:R0:W-:Y:S02]  /*0720*/  @P6 STS [R17+UR4], R6 ;  /* 0x0000000611006988 */ /* 0x0001e40008000804 */
.L_x_18:
[----:B------:R-:W-:Y:S05]  /*0730*/  BSYNC.RECONVERGENT B0 ;  /* 0x0000000000007941 */ /* 0x000fea0003800200 */
.L_x_17:
[----:B------:R-:W-:Y:S06]  /*0740*/  BAR.SYNC.DEFER_BLOCKING 0x0 ;  /* 0x0000000000007b1d */ /* 0x000fec0000010000 */
[----:B------:R-:W-:Y:S04]  /*0750*/  BSSY.RECONVERGENT B0, `(.L_x_19) ;  /* 0x0000007000007945 */ /* 0x000fe80003800200 */
[----:B------:R-:W-:Y:S05]  /*0760*/  @!P1 BRA `(.L_x_20) ;  /* 0x0000000000149947 */ /* 0x000fea0003800000 */
[----:B01234-:R-:W-:Y:S04]  /*0770*/  LDS R7, [R10+UR4] ;  /* 0x000000040a077984 */ /* 0x01ffe80008000800 */
[----:B------:R-:W0:Y:S02]  /*0780*/  LDS R6, [R18+UR4] ;  /* 0x0000000412067984 */ /* 0x000e240008000800 */
[----:B0-----:R-:W-:-:S13]  /*0790*/  ISETP.GT.AND P6, PT, R7, R6, PT ;  /* 0x000000060700720c */ /* 0x001fda0003fc4270 */
[----:B------:R0:W-:Y:S04]  /*07a0*/  @P6 STS [R10+UR4], R6 ;  /* 0x000000060a006988 */ /* 0x0001e80008000804 */
[----:B------:R0:W-:Y:S02]  /*07b0*/  @P6 STS [R18+UR4], R7 ;  /* 0x0000000712006988 */ /* 0x0001e40008000804 */
.L_x_20:
[----:B------:R-:W-:Y:S05]  /*07c0*/  BSYNC.RECONVERGENT B0 ;  /* 0x0000000000007941 */ /* 0x000fea0003800200 */
.L_x_19:
        /* <DEDUP_REMOVED lines=8> */
.L_x_22:
[----:B------:R-:W-:Y:S05]  /*0850*/  BSYNC.RECONVERGENT B0 ;  /* 0x0000000000007941 */ /* 0x000fea0003800200 */
.L_x_21:
        /* <DEDUP_REMOVED lines=8> */
.L_x_24:
[----:B------:R-:W-:Y:S05]  /*08e0*/  BSYNC.RECONVERGENT B0 ;  /* 0x0000000000007941 */ /* 0x000fea0003800200 */
.L_x_23:
        /* <DEDUP_REMOVED lines=8> */
.L_x_26:
[----:B------:R-:W-:Y:S05]  /*0970*/  BSYNC.RECONVERGENT B0 ;  /* 0x0000000000007941 */ /* 0x000fea0003800200 */
.L_x_25:
        /* <DEDUP_REMOVED lines=8> */
.L_x_28:
[----:B------:R-:W-:Y:S05]  /*0a00*/  BSYNC.RECONVERGENT B0 ;  /* 0x0000000000007941 */ /* 0x000fea0003800200 */
.L_x_27:
[----:B------:R-:W-:Y:S01]  /*0a10*/  BAR.SYNC.DEFER_BLOCKING 0x0 ;  /* 0x0000000000007b1d */ /* 0x000fe20000010000 */
[----:B01234-:R-:W-:-:S04]  /*0a20*/  IMAD.WIDE.U32 R6, R5, 0x4, R2 ;  /* 0x0000000405067825 */ /* 0x01ffc800078e0002 */
[C---:B------:R-:W-:Y:S02]  /*0a30*/  IMAD.IADD R4, R11.reuse, 0x1, R4 ;  /* 0x000000010b047824 */ /* 0x040fe400078e0204 */
[----:B------:R-:W-:-:S04]  /*0a40*/  IMAD.WIDE.U32 R2, R11, 0x4, R2 ;  /* 0x000000040b027825 */ /* 0x000fc800078e0002 */
[----:B------:R-:W-:-:S05]  /*0a50*/  VIADD R25, R4, 0x200 ;  /* 0x0000020004197836 */ /* 0x000fca0000000000 */
[----:B------:R-:W-:Y:S01]  /*0a60*/  ISETP.GE.AND P6, PT, R25, R0, PT ;  /* 0x000000001900720c */ /* 0x000fe20003fc6270 */
[----:B------:R-:W0:Y:S04]  /*0a70*/  LDS R23, [R10+UR4] ;  /* 0x000000040a177984 */ /* 0x000e280008000800 */
[----:B0-----:R0:W-:Y:S08]  /*0a80*/  STG.E desc[UR8][R6.64], R23 ;  /* 0x0000001706007986 */ /* 0x0011f0000c101908 */
[----:B------:R-:W-:Y:S05]  /*0a90*/  @!P6 BRA `(.L_x_29) ;  /* 0xfffffff80038e947 */ /* 0x000fea000383ffff */
[----:B------:R-:W-:Y:S05]  /*0aa0*/  EXIT ;  /* 0x000000000000794d */ /* 0x000fea0003800000 */
.L_x_8:
[----:B------:R-:W0:Y:S01]  /*0ab0*/  LDC R0, c[0x0][0x388] ;  /* 0x0000e200ff007b82 */ /* 0x000e220000000800 */
[----:B------:R-:W-:-:S06]  /*0ac0*/  USHF.L.U32 UR5, UR5, 0xa, URZ ;  /* 0x0000000a05057899 */ /* 0x000fcc00080006ff */
[----:B0-----:R-:W-:-:S13]  /*0ad0*/  ISETP.LE.AND P0, PT, R0, UR5, PT ;  /* 0x0000000500007c0c */ /* 0x001fda000bf03270 */
[----:B------:R-:W-:Y:S05]  /*0ae0*/  @P0 EXIT ;  /* 0x000000000000094d */ /* 0x000fea0003800000 */
[C---:B-1----:R-:W-:Y:S01]  /*0af0*/  LOP3.LUT R2, R5.reuse, 0x100, RZ, 0x3c, !PT ;  /* 0x0000010005027812 */ /* 0x042fe200078e3cff */
[----:B------:R-:W0:Y:S01]  /*0b00*/  S2UR UR6, SR_CgaCtaId ;  /* 0x00000000000679c3 */ /* 0x000e220000008800 */
[C---:B------:R-:W-:Y:S01]  /*0b10*/  LOP3.LUT R0, R5.reuse, 0x200, RZ, 0x3c, !PT ;  /* 0x0000020005007812 */ /* 0x040fe200078e3cff */
[----:B------:R-:W-:Y:S01]  /*0b20*/  IMAD.U32 R11, RZ, RZ, UR5 ;  /* 0x00000005ff0b7e24 */ /* 0x000fe2000f8e00ff */
[-C--:B------:R-:W-:Y:S01]  /*0b30*/  ISETP.GT.U32.AND P2, PT, R2, R5.reuse, PT ;  /* 0x000000050200720c */ /* 0x080fe20003f44070 */
[----:B------:R-:W-:Y:S01]  /*0b40*/  UMOV UR4, 0x400 ;  /* 0x0000040000047882 */ /* 0x000fe20000000000 */
[----:B------:R-:W-:Y:S01]  /*0b50*/  ISETP.GT.U32.AND P3, PT, R0, R5, PT ;  /* 0x000000050000720c */ /* 0x000fe20003f64070 */
[----:B------:R-:W1:Y:S01]  /*0b60*/  LDCU UR7, c[0x0][0x388] ;  /* 0x00007100ff0777ac */ /* 0x000e620008000800 */
[C---:B------:R-:W-:Y:S01]  /*0b70*/  LOP3.LUT R0, R5.reuse, 0x40, RZ, 0x3c, !PT ;  /* 0x0000004005007812 */ /* 0x040fe200078e3cff */
[----:B------:R-:W2:Y:S01]  /*0b80*/  LDC.64 R2, c[0x0][0x380] ;  /* 0x0000e000ff027b82 */ /* 0x000ea20000000a00 */
[----:B------:R-:W-:-:S02]  /*0b90*/  LOP3.LUT R4, R5, 0x80, RZ, 0x3c, !PT ;  /* 0x0000008005047812 */ /* 0x000fc400078e3cff */
[-C--:B------:R-:W-:Y:S01]  /*0ba0*/  ISETP.GT.U32.AND P0, PT, R0, R5.reuse, PT ;  /* 0x000000050000720c */ /* 0x080fe20003f04070 */
[C---:B------:R-:W-:Y:S01]  /*0bb0*/  IMAD.SHL.U32 R0, R5.reuse, 0x4, RZ ;  /* 0x0000000405007824 */ /* 0x040fe200078e00ff */
[C---:B------:R-:W-:Y:S02]  /*0bc0*/  ISETP.GT.U32.AND P4, PT, R5.reuse, 0x1ff, PT ;  /* 0x000001ff0500780c */ /* 0x040fe40003f84070 */
[C---:B------:R-:W-:Y:S02]  /*0bd0*/  IADD3 R6, PT, PT, -R5.reuse, 0x5ff, RZ ;  /* 0x000005ff05067810 */ /* 0x040fe40007ffe1ff */
[----:B------:R-:W-:Y:S02]  /*0be0*/  ISETP.GT.U32.AND P1, PT, R4, R5, PT ;  /* 0x000000050400720c */ /* 0x000fe40003f24070 */
[C---:B------:R-:W-:Y:S02]  /*0bf0*/  LOP3.LUT R4, R5.reuse, 0x20, RZ, 0x3c, !PT ;  /* 0x0000002005047812 */ /* 0x040fe400078e3cff */
[----:B------:R-:W-:-:S02]  /*0c00*/  LOP3.LUT R12, R5, 0x10, RZ, 0x3c, !PT ;  /* 0x00000010050c7812 */ /* 0x000fc400078e3cff */
[C---:B------:R-:W-:Y:S01]  /*0c10*/  LOP3.LUT R14, R5.reuse, 0x8, RZ, 0x3c, !PT ;  /* 0x00000008050e7812 */ /* 0x040fe200078e3cff */
[----:B0-----:R-:W-:Y:S01]  /*0c20*/  ULEA UR4, UR6, UR4, 0x18 ;  /* 0x0000000406047291 */ /* 0x001fe2000f8ec0ff */
[C---:B------:R-:W-:Y:S02]  /*0c30*/  LOP3.LUT R16, R5.reuse, 0x4, RZ, 0x3c, !PT ;  /* 0x0000000405107812 */ /* 0x040fe400078e3cff */
[C---:B------:R-:W-:Y:S02]  /*0c40*/  LOP3.LUT R18, R5.reuse, 0x2, RZ, 0x3c, !PT ;  /* 0x0000000205127812 */ /* 0x040fe400078e3cff */
[----:B------:R-:W-:Y:S02]  /*0c50*/  LOP3.LUT R20, R5, 0x1, RZ, 0x3c, !PT ;  /* 0x0000000105147812 */ /* 0x000fe400078e3cff */
[----:B------:R-:W-:Y:S02]  /*0c60*/  SEL R13, R6, R5, P4 ;  /* 0x00000005060d7207 */ /* 0x000fe40002000000 */
[----:B------:R-:W-:-:S02]  /*0c70*/  LOP3.LUT R15, R0, 0x800, RZ, 0x3c, !PT ;  /* 0x00000800000f7812 */ /* 0x000fc400078e3cff */
[C---:B------:R-:W-:Y:S02]  /*0c80*/  LOP3.LUT R17, R0.reuse, 0x400, RZ, 0x3c, !PT ;  /* 0x0000040000117812 */ /* 0x040fe400078e3cff */
[C---:B------:R-:W-:Y:S02]  /*0c90*/  LOP3.LUT R19, R0.reuse, 0x200, RZ, 0x3c, !PT ;  /* 0x0000020000137812 */ /* 0x040fe400078e3cff */
[----:B-1----:R-:W-:-:S07]  /*0ca0*/  LOP3.LUT R21, R0, 0x100, RZ, 0x3c, !PT ;  /* 0x0000010000157812 */ /* 0x002fce00078e3cff */
.L_x_50:
[----:B0-2---:R-:W-:-:S04]  /*0cb0*/  IMAD.WIDE.U32 R6, R11, 0x4, R2 ;  /* 0x000000040b067825 */ /* 0x005fc800078e0002 */
[----:B------:R-:W-:-:S06]  /*0cc0*/  IMAD.WIDE.U32 R8, R13, 0x4, R6 ;  /* 0x000000040d087825 */ /* 0x000fcc00078e0006 */
[----:B------:R-:W2:Y:S01]  /*0cd0*/  LDG.E R9, desc[UR8][R8.64] ;  /* 0x0000000808097981 */ /* 0x000ea2000c1e1900 */
[----:B------:R-:W-:Y:S01]  /*0ce0*/  BSSY.RECONVERGENT B0, `(.L_x_30) ;  /* 0x000000b000007945 */ /* 0x000fe20003800200 */
[-C--:B------:R-:W-:Y:S02]  /*0cf0*/  ISETP.GT.U32.AND P6, PT, R4, R5.reuse, PT ;  /* 0x000000050400720c */ /* 0x080fe40003fc4070 */
[----:B------:R-:W-:Y:S01]  /*0d00*/  ISETP.GT.U32.AND P4, PT, R12, R5, PT ;  /* 0x000000050c00720c */ /* 0x000fe20003f84070 */
[----:B--2---:R0:W-:Y:S01]  /*0d10*/  STS [R0+UR4], R9 ;  /* 0x0000000900007988 */ /* 0x0041e20008000804 */
[----:B------:R-:W-:Y:S06]  /*0d20*/  BAR.SYNC.DEFER_BLOCKING 0x0 ;  /* 0x0000000000007b1d */ /* 0x000fec0000010000 */
[----:B------:R-:W-:Y:S05]  /*0d30*/  @!P3 BRA `(.L_x_31) ;  /* 0x000000000014b947 */ /* 0x000fea0003800000 */
[----:B------:R-:W-:Y:S04]  /*0d40*/  LDS R8, [R0+UR4] ;  /* 0x0000000400087984 */ /* 0x000fe80008000800 */
[----:B0-----:R-:W0:Y:S02]  /*0d50*/  LDS R9, [R15+UR4] ;  /* 0x000000040f097984 */ /* 0x001e240008000800 */
[----:B0-----:R-:W-:-:S13]  /*0d60*/  ISETP.GT.AND P5, PT, R8, R9, PT ;  /* 0x000000090800720c */ /* 0x001fda0003fa4270 */
[----:B------:R1:W-:Y:S04]  /*0d70*/  @P5 STS [R0+UR4], R9 ;  /* 0x0000000900005988 */ /* 0x0003e80008000804 */
[----:B------:R1:W-:Y:S02]  /*0d80*/  @P5 STS [R15+UR4], R8 ;  /* 0x000000080f005988 */ /* 0x0003e40008000804 */
.L_x_31:
[----:B------:R-:W-:Y:S05]  /*0d90*/  BSYNC.RECONVERGENT B0 ;  /* 0x0000000000007941 */ /* 0x000fea0003800200 */
.L_x_30:
[----:B------:R-:W-:Y:S06]  /*0da0*/  BAR.SYNC.DEFER_BLOCKING 0x0 ;  /* 0x0000000000007b1d */ /* 0x000fec0000010000 */
[----:B------:R-:W-:Y:S04]  /*0db0*/  BSSY.RECONVERGENT B0, `(.L_x_32) ;  /* 0x0000007000007945 */ /* 0x000fe80003800200 */
[----:B------:R-:W-:Y:S05]  /*0dc0*/  @!P2 BRA `(.L_x_33) ;  /* 0x000000000014a947 */ /* 0x000fea0003800000 */
[----:B-1----:R-:W-:Y:S04]  /*0dd0*/  LDS R8, [R0+UR4] ;  /* 0x0000000400087984 */ /* 0x002fe80008000800 */
[----:B0-----:R-:W0:Y:S02]  /*0de0*/  LDS R9, [R17+UR4] ;  /* 0x0000000411097984 */ /* 0x001e240008000800 */
[----:B0-----:R-:W-:-:S13]  /*0df0*/  ISETP.GT.AND P5, PT, R8, R9, PT ;  /* 0x000000090800720c */ /* 0x001fda0003fa4270 */
[----:B------:R2:W-:Y:S04]  /*0e00*/  @P5 STS [R0+UR4], R9 ;  /* 0x0000000900005988 */ /* 0x0005e80008000804 */
[----:B------:R2:W-:Y:S02]  /*0e10*/  @P5 STS [R17+UR4], R8 ;  /* 0x0000000811005988 */ /* 0x0005e40008000804 */
.L_x_33:
[----:B------:R-:W-:Y:S05]  /*0e20*/  BSYNC.RECONVERGENT B0 ;  /* 0x0000000000007941 */ /* 0x000fea0003800200 */
.L_x_32:
[----:B------:R-:W-:Y:S06]  /*0e30*/  BAR.SYNC.DEFER_BLOCKING 0x0 ;  /* 0x0000000000007b1d */ /* 0x000fec0000010000 */
[----:B------:R-:W-:Y:S04]  /*0e40*/  BSSY.RECONVERGENT B0, `(.L_x_34) ;  /* 0x0000007000007945 */ /* 0x000fe80003800200 */
[----:B------:R-:W-:Y:S05]  /*0e50*/  @!P1 BRA `(.L_x_35) ;  /* 0x0000000000149947 */ /* 0x000fea0003800000 */
[----:B-12---:R-:W-:Y:S04]  /*0e60*/  LDS R8, [R0+UR4] ;  /* 0x0000000400087984 */ /* 0x006fe80008000800 */
[----:B0-----:R-:W0:Y:S02]  /*0e70*/  LDS R9, [R19+UR4] ;  /* 0x0000000413097984 */ /* 0x001e240008000800 */
[----:B0-----:R-:W-:-:S13]  /*0e80*/  ISETP.GT.AND P5, PT, R8, R9, PT ;  /* 0x000000090800720c */ /* 0x001fda0003fa4270 */
[----:B------:R3:W-:Y:S04]  /*0e90*/  @P5 STS [R0+UR4], R9 ;  /* 0x0000000900005988 */ /* 0x0007e80008000804 */
[----:B------:R3:W-:Y:S02]  /*0ea0*/  @P5 STS [R19+UR4], R8 ;  /* 0x0000000813005988 */ /* 0x0007e40008000804 */
.L_x_35:
[----:B------:R-:W-:Y:S05]  /*0eb0*/  BSYNC.RECONVERGENT B0 ;  /* 0x0000000000007941 */ /* 0x000fea0003800200 */
.L_x_34:
[----:B------:R-:W-:Y:S06]  /*0ec0*/  BAR.SYNC.DEFER_BLOCKING 0x0 ;  /* 0x0000000000007b1d */ /* 0x000fec0000010000 */
[----:B------:R-:W-:Y:S04]  /*0ed0*/  BSSY.RECONVERGENT B0, `(.L_x_36) ;  /* 0x0000007000007945 */ /* 0x000fe80003800200 */
[----:B------:R-:W-:Y:S05]  /*0ee0*/  @!P0 BRA `(.L_x_37) ;  /* 0x0000000000148947 */ /* 0x000fea0003800000 */
[----:B-123--:R-:W-:Y:S04]  /*0ef0*/  LDS R8, [R0+UR4] ;  /* 0x0000000400087984 */ /* 0x00efe80008000800 */
[----:B0-----:R-:W0:Y:S02]  /*0f00*/  LDS R9, [R21+UR4] ;  /* 0x0000000415097984 */ /* 0x001e240008000800 */
[----:B0-----:R-:W-:-:S13]  /*0f10*/  ISETP.GT.AND P5, PT, R8, R9, PT ;  /* 0x000000090800720c */ /* 0x001fda0003fa4270 */
[----:B------:R0:W-:Y:S04]  /*0f20*/  @P5 STS [R0+UR4], R9 ;  /* 0x0000000900005988 */ /* 0x0001e80008000804 */
[----:B------:R0:W-:Y:S02]  /*0f30*/  @P5 STS [R21+UR4], R8 ;  /* 0x0000000815005988 */ /* 0x0001e40008000804 */
.L_x_37:
[----:B------:R-:W-:Y:S05]  /*0f40*/  BSYNC.RECONVERGENT B0 ;  /* 0x0000000000007941 */ /* 0x000fea0003800200 */
.L_x_36:
[----:B------:R-:W-:Y:S01]  /*0f50*/  BAR.SYNC.DEFER_BLOCKING 0x0 ;  /* 0x0000000000007b1d */ /* 0x000fe20000010000 */
[----:B------:R-:W-:-:S05]  /*0f60*/  ISETP.GT.U32.AND P5, PT, R14, R5, PT ;  /* 0x000000050e00720c */ /* 0x000fca0003fa4070 */
[----:B------:R-:W-:Y:S04]  /*0f70*/  BSSY.RECONVERGENT B0, `(.L_x_38) ;  /* 0x0000008000007945 */ /* 0x000fe80003800200 */
[----:B------:R-:W-:Y:S05]  /*0f80*/  @!P6 BRA `(.L_x_39) ;  /* 0x000000000018e947 */ /* 0x000fea0003800000 */
[----:B0123--:R-:W-:Y:S01]  /*0f90*/  LEA R9, R4, UR4, 0x2 ;  /* 0x0000000404097c11 */ /* 0x00ffe2000f8e10ff */
[----:B------:R-:W-:Y:S04]  /*0fa0*/  LDS R8, [R0+UR4] ;  /* 0x0000000400087984 */ /* 0x000fe80008000800 */
[----:B------:R-:W0:Y:S02]  /*0fb0*/  LDS R23, [R9] ;  /* 0x0000000009177984 */ /* 0x000e240000000800 */
[----:B0-----:R-:W-:-:S13]  /*0fc0*/  ISETP.GT.AND P6, PT, R8, R23, PT ;  /* 0x000000170800720c */ /* 0x001fda0003fc4270 */
[----:B------:R0:W-:Y:S04]  /*0fd0*/  @P6 STS [R0+UR4], R23 ;  /* 0x0000001700006988 */ /* 0x0001e80008000804 */
[----:B------:R0:W-:Y:S02]  /*0fe0*/  @P6 STS [R9], R8 ;  /* 0x0000000809006388 */ /* 0x0001e40000000800 */
.L_x_39:
[----:B------:R-:W-:Y:S05]  /*0ff0*/  BSYNC.RECONVERGENT B0 ;  /* 0x0000000000007941 */ /* 0x000fea0003800200 */
.L_x_38:
        /* <DEDUP_REMOVED lines=10> */
.L_x_41:
[----:B------:R-:W-:Y:S05]  /*10a0*/  BSYNC.RECONVERGENT B0 ;  /* 0x0000000000007941 */ /* 0x000fea0003800200 */
.L_x_40:
        /* <DEDUP_REMOVED lines=10> */
.L_x_43:
[----:B------:R-:W-:Y:S05]  /*1150*/  BSYNC.RECONVERGENT B0 ;  /* 0x0000000000007941 */ /* 0x000fea0003800200 */
.L_x_42:
[----:B------:R-:W-:Y:S06]  /*1160*/  BAR.SYNC.DEFER_BLOCKING 0x0 ;  /* 0x0000000000007b1d */ /* 0x000fec0000010000 */
        /* <DEDUP_REMOVED lines=8> */
.L_x_45:
[----:B------:R-:W-:Y:S05]  /*11f0*/  BSYNC.RECONVERGENT B0 ;  /* 0x0000000000007941 */ /* 0x000fea0003800200 */
.L_x_44:
        /* <DEDUP_REMOVED lines=9> */
.L_x_47:
[----:B------:R-:W-:Y:S05]  /*1290*/  BSYNC.RECONVERGENT B0 ;  /* 0x0000000000007941 */ /* 0x000fea0003800200 */
.L_x_46:
[----:B------:R-:W-:Y:S01]  /*12a0*/  BAR.SYNC.DEFER_BLOCKING 0x0 ;  /* 0x0000000000007b1d */ /* 0x000fe20000010000 */
[----:B------:R-:W-:Y:S01]  /*12b0*/  ISETP.GT.U32.AND P4, PT, R20, R5, PT ;  /* 0x000000051400720c */ /* 0x000fe20003f84070 */
[----:B----4-:R-:W-:-:S04]  /*12c0*/  IMAD R11, R10, 0x400, R11 ;  /* 0x000004000a0b7824 */ /* 0x010fc800078e020b */
[----:B------:R-:W-:Y:S01]  /*12d0*/  BSSY.RECONVERGENT B0, `(.L_x_48) ;  /* 0x0000009000007945 */ /* 0x000fe20003800200 */
[----:B------:R-:W-:-:S07]  /*12e0*/  ISETP.GE.AND P5, PT, R11, UR7, PT ;  /* 0x000000070b007c0c */ /* 0x000fce000bfa6270 */
[----:B------:R-:W-:Y:S06]  /*12f0*/  @!P4 BRA `(.L_x_49) ;  /* 0x000000000018c947 */ /* 0x000fec0003800000 */
[----:B0123--:R-:W-:Y:S01]  /*1300*/  LEA R9, R20, UR4, 0x2 ;  /* 0x0000000414097c11 */ /* 0x00ffe2000f8e10ff */
[----:B------:R-:W-:Y:S04]  /*1310*/  LDS R8, [R0+UR4] ;  /* 0x0000000400087984 */ /* 0x000fe80008000800 */
[----:B------:R-:W0:Y:S02]  /*1320*/  LDS R23, [R9] ;  /* 0x0000000009177984 */ /* 0x000e240000000800 */
[----:B0-----:R-:W-:-:S13]  /*1330*/  ISETP.GT.AND P4, PT, R8, R23, PT ;  /* 0x000000170800720c */ /* 0x001fda0003f84270 */
[----:B------:R4:W-:Y:S04]  /*1340*/  @P4 STS [R0+UR4], R23 ;  /* 0x0000001700004988 */ /* 0x0009e80008000804 */
[----:B------:R4:W-:Y:S02]  /*1350*/  @P4 STS [R9], R8 ;  /* 0x0000000809004388 */ /* 0x0009e40000000800 */
.L_x_49:
[----:B------:R-:W-:Y:S05]  /*1360*/  BSYNC.RECONVERGENT B0 ;  /* 0x0000000000007941 */ /* 0x000fea0003800200 */
.L_x_48:
[----:B------:R-:W-:Y:S01]  /*1370*/  BAR.SYNC.DEFER_BLOCKING 0x0 ;  /* 0x0000000000007b1d */ /* 0x000fe20000010000 */
[----:B------:R-:W-:-:S05]  /*1380*/  IMAD.WIDE.U32 R6, R5, 0x4, R6 ;  /* 0x0000000405067825 */ /* 0x000fca00078e0006 */
[----:B01234-:R-:W0:Y:S04]  /*1390*/  LDS R9, [R0+UR4] ;  /* 0x0000000400097984 */ /* 0x01fe280008000800 */
[----:B0-----:R0:W-:Y:S01]  /*13a0*/  STG.E desc[UR8][R6.64], R9 ;  /* 0x0000000906007986 */ /* 0x0011e2000c101908 */
[----:B------:R-:W-:Y:S05]  /*13b0*/  @!P5 BRA `(.L_x_50) ;  /* 0xfffffff8003cd947 */ /* 0x000fea000383ffff */
[----:B------:R-:W-:Y:S05]  /*13c0*/  EXIT ;  /* 0x000000000000794d */ /* 0x000fea0003800000 */
.L_x_51:
        /* <DEDUP_REMOVED lines=11> */
.L_x_54:


//--------------------- .nv.shared.reserved.0     --------------------------
	.section	.nv.shared.reserved.0,"aw",@nobits
	.weak		__nv_reservedSMEM_offset_0_alias
	.size		__nv_reservedSMEM_offset_0_alias, 0, 64
	.other		__nv_reservedSMEM_offset_0_alias,@"STO_CUDA_RESERVED_SHARED STV_DEFAULT"
__nv_reservedSMEM_offset_0_alias:
	.zero		0
	.zero		64


//--------------------- .nv.global                --------------------------
	.section	.nv.global,"aw",@nobits
.nv.global:
	.type		_ZN34_INTERNAL_12b2c76c_4_k_cu_3ae099826thrust24THRUST_300001_SM_1000_NS12placeholders2_8E,@object
	.size		_ZN34_INTERNAL_12b2c76c_4_k_cu_3ae099826thrust24THRUST_300001_SM_1000_NS12placeholders2_8E,(_ZN34_INTERNAL_12b2c76c_4_k_cu_3ae099824cuda3std3__436_GLOBAL__N__12b2c76c_4_k_cu_3ae099826ignoreE - _ZN34_INTERNAL_12b2c76c_4_k_cu_3ae099826thrust24THRUST_300001_SM_1000_NS12placeholders2_8E)
_ZN34_INTERNAL_12b2c76c_4_k_cu_3ae099826thrust24THRUST_300001_SM_1000_NS12placeholders2_8E:
	.zero		1
	.type		_ZN34_INTERNAL_12b2c76c_4_k_cu_3ae099824cuda3std3__436_GLOBAL__N__12b2c76c_4_k_cu_3ae099826ignoreE,@object
	.size		_ZN34_INTERNAL_12b2c76c_4_k_cu_3ae099824cuda3std3__436_GLOBAL__N__12b2c76c_4_k_cu_3ae099826ignoreE,(_ZN34_INTERNAL_12b2c76c_4_k_cu_3ae099824cuda3std6ranges3__45__cpo4dataE - _ZN34_INTERNAL_12b2c76c_4_k_cu_3ae099824cuda3std3__436_GLOBAL__N__12b2c76c_4_k_cu_3ae099826ignoreE)
_ZN34_INTERNAL_12b2c76c_4_k_cu_3ae099824cuda3std3__436_GLOBAL__N__12b2c76c_4_k_cu_3ae099826ignoreE:
	.zero		1
	.type		_ZN34_INTERNAL_12b2c76c_4_k_cu_3ae099824cuda3std6ranges3__45__cpo4dataE,@object
	.size		_ZN34_INTERNAL_12b2c76c_4_k_cu_3ae099824cuda3std6ranges3__45__cpo4dataE,(_ZN34_INTERNAL_12b2c76c_4_k_cu_3ae099826thrust24THRUST_300001_SM_1000_NS6system3cpp3parE - _ZN34_INTERNAL_12b2c76c_4_k_cu_3ae099824cuda3std6ranges3__45__cpo4dataE)
_ZN34_INTERNAL_12b2c76c_4_k_cu_3ae099824cuda3std6ranges3__45__cpo4dataE:
	.zero		1
	.type		_ZN34_INTERNAL_12b2c76c_4_k_cu_3ae099826thrust24THRUST_300001_SM_1000_NS6system3cpp3parE,@object
	.size		_ZN34_INTERNAL_12b2c76c_4_k_cu_3ae099826thrust24THRUST_300001_SM_1000_NS6system3cpp3parE,(_ZN34_INTERNAL_12b2c76c_4_k_cu_3ae099824cuda3std3__45__cpo5beginE - _ZN34_INTERNAL_12b2c76c_4_k_cu_3ae099826thrust24THRUST_300001_SM_1000_NS6system3cpp3parE)
_ZN34_INTERNAL_12b2c76c_4_k_cu_3ae099826thrust24THRUST_300001_SM_1000_NS6system3cpp3parE:
	.zero		1
	.type		_ZN34_INTERNAL_12b2c76c_4_k_cu_3ae099824cuda3std3__45__cpo5beginE,@object
	.size		_ZN34_INTERNAL_12b2c76c_4_k_cu_3ae099824cuda3std3__45__cpo5beginE,(_ZN34_INTERNAL_12b2c76c_4_k_cu_3ae099824cuda3std6ranges3__45__cpo5beginE - _ZN34_INTERNAL_12b2c76c_4_k_cu_3ae099824cuda3std3__45__cpo5beginE)
_ZN34_INTERNAL_12b2c76c_4_k_cu_3ae099824cuda3std3__45__cpo5beginE:
	.zero		1
	.type		_ZN34_INTERNAL_12b2c76c_4_k_cu_3ae099824cuda3std6ranges3__45__cpo5beginE,@object
	.size		_ZN34_INTERNAL_12b2c76c_4_k_cu_3ae099824cuda3std6ranges3__45__cpo5beginE,(_ZN34_INTERNAL_12b2c76c_4_k_cu_3ae099826thrust24THRUST_300001_SM_1000_NS6deviceE - _ZN34_INTERNAL_12b2c76c_4_k_cu_3ae099824cuda3std6ranges3__45__cpo5beginE)
_ZN34_INTERNAL_12b2c76c_4_k_cu_3ae099824cuda3std6ranges3__45__cpo5beginE:
	.zero		1
	.type		_ZN34_INTERNAL_12b2c76c_4_k_cu_3ae099826thrust24THRUST_300001_SM_1000_NS6deviceE,@object
	.size		_ZN34_INTERNAL_12b2c76c_4_k_cu_3ae099826thrust24THRUST_300001_SM_1000_NS6deviceE,(_ZN34_INTERNAL_12b2c76c_4_k_cu_3ae099824cuda3std3__47nulloptE - _ZN34_INTERNAL_12b2c76c_4_k_cu_3ae099826thrust24THRUST_300001_SM_1000_NS6deviceE)
_ZN34_INTERNAL_12b2c76c_4_k_cu_3ae099826thrust24THRUST_300001_SM_1000_NS6deviceE:
	.zero		1
	.type		_ZN34_INTERNAL_12b2c76c_4_k_cu_3ae099824cuda3std3__47nulloptE,@object
	.size		_ZN34_INTERNAL_12b2c76c_4_k_cu_3ae099824cuda3std3__47nulloptE,(_ZN34_INTERNAL_12b2c76c_4_k_cu_3ae099824cuda3std6ranges3__45__cpo8distanceE - _ZN34_INTERNAL_12b2c76c_4_k_cu_3ae099824cuda3std3__47nulloptE)
_ZN34_INTERNAL_12b2c76c_4_k_cu_3ae099824cuda3std3__47nulloptE:
	.zero		1
	.type		_ZN34_INTERNAL_12b2c76c_4_k_cu_3ae099824cuda3std6ranges3__45__cpo8distanceE,@object
	.size		_ZN34_INTERNAL_12b2c76c_4_k_cu_3ae099824cuda3std6ranges3__45__cpo8distanceE,(_ZN34_INTERNAL_12b2c76c_4_k_cu_3ae099826thrust24THRUST_300001_SM_1000_NS12placeholders2_4E - _ZN34_INTERNAL_12b2c76c_4_k_cu_3ae099824cuda3std6ranges3__45__cpo8distanceE)
_ZN34_INTERNAL_12b2c76c_4_k_cu_3ae099824cuda3std6ranges3__45__cpo8distanceE:
	.zero		1
	.type		_ZN34_INTERNAL_12b2c76c_4_k_cu_3ae099826thrust24THRUST_300001_SM_1000_NS12placeholders2_4E,@object
	.size		_ZN34_INTERNAL_12b2c76c_4_k_cu_3ae099826thrust24THRUST_300001_SM_1000_NS12placeholders2_4E,(_ZN34_INTERNAL_12b2c76c_4_k_cu_3ae099824cuda3std3__45__cpo6rbeginE - _ZN34_INTERNAL_12b2c76c_4_k_cu_3ae099826thrust24THRUST_300001_SM_1000_NS12placeholders2_4E)
_ZN34_INTERNAL_12b2c76c_4_k_cu_3ae099826thrust24THRUST_300001_SM_1000_NS12placeholders2_4E:
	.zero		1
	.type		_ZN34_INTERNAL_12b2c76c_4_k_cu_3ae099824cuda3std3__45__cpo6rbeginE,@object
	.size		_ZN34_INTERNAL_12b2c76c_4_k_cu_3ae099824cuda3std3__45__cpo6rbeginE,(_ZN34_INTERNAL_12b2c76c_4_k_cu_3ae099824cuda3std6ranges3__45__cpo7advanceE - _ZN34_INTERNAL_12b2c76c_4_k_cu_3ae099824cuda3std3__45__cpo6rbeginE)
_ZN34_INTERNAL_12b2c76c_4_k_cu_3ae099824cuda3std3__45__cpo6rbeginE:
	.zero		1
	.type		_ZN34_INTERNAL_12b2c76c_4_k_cu_3ae099824cuda3std6ranges3__45__cpo7advanceE,@object
	.size		_ZN34_INTERNAL_12b2c76c_4_k_cu_3ae099824cuda3std6ranges3__45__cpo7advanceE,(_ZN34_INTERNAL_12b2c76c_4_k_cu_3ae099826thrust24THRUST_300001_SM_1000_NS12placeholders3_10E - _ZN34_INTERNAL_12b2c76c_4_k_cu_3ae099824cuda3std6ranges3__45__cpo7advanceE)
_ZN34_INTERNAL_12b2c76c_4_k_cu_3ae099824cuda3std6ranges3__45__cpo7advanceE:
	.zero		1
	.type		_ZN34_INTERNAL_12b2c76c_4_k_cu_3ae099826thrust24THRUST_300001_SM_1000_NS12placeholders3_10E,@object
	.size		_ZN34_INTERNAL_12b2c76c_4_k_cu_3ae099826thrust24THRUST_300001_SM_1000_NS12placeholders3_10E,(_ZN34_INTERNAL_12b2c76c_4_k_cu_3ae099824cuda3std3__48in_placeE - _ZN34_INTERNAL_12b2c76c_4_k_cu_3ae099826thrust24THRUST_300001_SM_1000_NS12placeholders3_10E)
_ZN34_INTERNAL_12b2c76c_4_k_cu_3ae099826thrust24THRUST_300001_SM_1000_NS12placeholders3_10E:
	.zero		1
	.type		_ZN34_INTERNAL_12b2c76c_4_k_cu_3ae099824cuda3std3__48in_placeE,@object
	.size		_ZN34_INTERNAL_12b2c76c_4_k_cu_3ae099824cuda3std3__48in_placeE,(_ZN34_INTERNAL_12b2c76c_4_k_cu_3ae099824cuda3std6ranges3__45__cpo4sizeE - _ZN34_INTERNAL_12b2c76c_4_k_cu_3ae099824cuda3std3__48in_placeE)
_ZN34_INTERNAL_12b2c76c_4_k_cu_3ae099824cuda3std3__48in_placeE:
	.zero		1
	.type		_ZN34_INTERNAL_12b2c76c_4_k_cu_3ae099824cuda3std6ranges3__45__cpo4sizeE,@object
	.size		_ZN34_INTERNAL_12b2c76c_4_k_cu_3ae099824cuda3std6ranges3__45__cpo4sizeE,(_ZN34_INTERNAL_12b2c76c_4_k_cu_3ae099826thrust24THRUST_300001_SM_1000_NS12placeholders2_2E - _ZN34_INTERNAL_12b2c76c_4_k_cu_3ae099824cuda3std6ranges3__45__cpo4sizeE)
_ZN34_INTERNAL_12b2c76c_4_k_cu_3ae099824cuda3std6ranges3__45__cpo4sizeE:
	.zero		1
	.type		_ZN34_INTERNAL_12b2c76c_4_k_cu_3ae099826thrust24THRUST_300001_SM_1000_NS12placeholders2_2E,@object
	.size		_ZN34_INTERNAL_12b2c76c_4_k_cu_3ae099826thrust24THRUST_300001_SM_1000_NS12placeholders2_2E,(_ZN34_INTERNAL_12b2c76c_4_k_cu_3ae099824cuda3std3__45__cpo6cbeginE - _ZN34_INTERNAL_12b2c76c_4_k_cu_3ae099826thrust24THRUST_300001_SM_1000_NS12placeholders2_2E)
_ZN34_INTERNAL_12b2c76c_4_k_cu_3ae099826thrust24THRUST_300001_SM_1000_NS12placeholders2_2E:
	.zero		1
	.type		_ZN34_INTERNAL_12b2c76c_4_k_cu_3ae099824cuda3std3__45__cpo6cbeginE,@object
	.size		_ZN34_INTERNAL_12b2c76c_4_k_cu_3ae099824cuda3std3__45__cpo6cbeginE,(_ZN34_INTERNAL_12b2c76c_4_k_cu_3ae099824cuda3std6ranges3__45__cpo6cbeginE - _ZN34_INTERNAL_12b2c76c_4_k_cu_3ae099824cuda3std3__45__cpo6cbeginE)
_ZN34_INTERNAL_12b2c76c_4_k_cu_3ae099824cuda3std3__45__cpo6cbeginE:
	.zero		1
	.type		_ZN34_INTERNAL_12b2c76c_4_k_cu_3ae099824cuda3std6ranges3__45__cpo6cbeginE,@object
	.size		_ZN34_INTERNAL_12b2c76c_4_k_cu_3ae099824cuda3std6ranges3__45__cpo6cbeginE,(_ZN34_INTERNAL_12b2c76c_4_k_cu_3ae099826thrust24THRUST_300001_SM_1000_NS12placeholders2_6E - _ZN34_INTERNAL_12b2c76c_4_k_cu_3ae099824cuda3std6ranges3__45__cpo6cbeginE)
_ZN34_INTERNAL_12b2c76c_4_k_cu_3ae099824cuda3std6ranges3__45__cpo6cbeginE:
	.zero		1
	.type		_ZN34_INTERNAL_12b2c76c_4_k_cu_3ae099826thrust24THRUST_300001_SM_1000_NS12placeholders2_6E,@object
	.size		_ZN34_INTERNAL_12b2c76c_4_k_cu_3ae099826thrust24THRUST_300001_SM_1000_NS12placeholders2_6E,(_ZN34_INTERNAL_12b2c76c_4_k_cu_3ae099824cuda3std3__45__cpo7crbeginE - _ZN34_INTERNAL_12b2c76c_4_k_cu_3ae099826thrust24THRUST_300001_SM_1000_NS12placeholders2_6E)
_ZN34_INTERNAL_12b2c76c_4_k_cu_3ae099826thrust24THRUST_300001_SM_1000_NS12placeholders2_6E:
	.zero		1
	.type		_ZN34_INTERNAL_12b2c76c_4_k_cu_3ae099824cuda3std3__45__cpo7crbeginE,@object
	.size		_ZN34_INTERNAL_12b2c76c_4_k_cu_3ae099824cuda3std3__45__cpo7crbeginE,(_ZN34_INTERNAL_12b2c76c_4_k_cu_3ae099824cuda3std6ranges3__45__cpo4nextE - _ZN34_INTERNAL_12b2c76c_4_k_cu_3ae099824cuda3std3__45__cpo7crbeginE)
_ZN34_INTERNAL_12b2c76c_4_k_cu_3ae099824cuda3std3__45__cpo7crbeginE:
	.zero		1
	.type		_ZN34_INTERNAL_12b2c76c_4_k_cu_3ae099824cuda3std6ranges3__45__cpo4nextE,@object
	.size		_ZN34_INTERNAL_12b2c76c_4_k_cu_3ae099824cuda3std6ranges3__45__cpo4nextE,(_ZN34_INTERNAL_12b2c76c_4_k_cu_3ae099824cuda3std6ranges3__45__cpo4swapE - _ZN34_INTERNAL_12b2c76c_4_k_cu_3ae099824cuda3std6ranges3__45__cpo4nextE)
_ZN34_INTERNAL_12b2c76c_4_k_cu_3ae099824cuda3std6ranges3__45__cpo4nextE:
	.zero		1
	.type		_ZN34_INTERNAL_12b2c76c_4_k_cu_3ae099824cuda3std6ranges3__45__cpo4swapE,@object
	.size		_ZN34_INTERNAL_12b2c76c_4_k_cu_3ae099824cuda3std6ranges3__45__cpo4swapE,(_ZN34_INTERNAL_12b2c76c_4_k_cu_3ae099826thrust24THRUST_300001_SM_1000_NS8cuda_cub10par_nosyncE - _ZN34_INTERNAL_12b2c76c_4_k_cu_3ae099824cuda3std6ranges3__45__cpo4swapE)
_ZN34_INTERNAL_12b2c76c_4_k_cu_3ae099824cuda3std6ranges3__45__cpo4swapE:
	.zero		1
	.type		_ZN34_INTERNAL_12b2c76c_4_k_cu_3ae099826thrust24THRUST_300001_SM_1000_NS8cuda_cub10par_nosyncE,@object
	.size		_ZN34_INTERNAL_12b2c76c_4_k_cu_3ae099826thrust24THRUST_300001_SM_1000_NS8cuda_cub10par_nosyncE,(_ZN34_INTERNAL_12b2c76c_4_k_cu_3ae099826thrust24THRUST_300001_SM_1000_NS3seqE - _ZN34_INTERNAL_12b2c76c_4_k_cu_3ae099826thrust24THRUST_300001_SM_1000_NS8cuda_cub10par_nosyncE)
_ZN34_INTERNAL_12b2c76c_4_k_cu_3ae099826thrust24THRUST_300001_SM_1000_NS8cuda_cub10par_nosyncE:
	.zero		1
	.type		_ZN34_INTERNAL_12b2c76c_4_k_cu_3ae099826thrust24THRUST_300001_SM_1000_NS3seqE,@object
	.size		_ZN34_INTERNAL_12b2c76c_4_k_cu_3ae099826thrust24THRUST_300001_SM_1000_NS3seqE,(_ZN34_INTERNAL_12b2c76c_4_k_cu_3ae099824cuda3std3__420unreachable_sentinelE - _ZN34_INTERNAL_12b2c76c_4_k_cu_3ae099826thrust24THRUST_300001_SM_1000_NS3seqE)
_ZN34_INTERNAL_12b2c76c_4_k_cu_3ae099826thrust24THRUST_300001_SM_1000_NS3seqE:
	.zero		1
	.type		_ZN34_INTERNAL_12b2c76c_4_k_cu_3ae099824cuda3std3__420unreachable_sentinelE,@object
	.size		_ZN34_INTERNAL_12b2c76c_4_k_cu_3ae099824cuda3std3__420unreachable_sentinelE,(_ZN34_INTERNAL_12b2c76c_4_k_cu_3ae099824cuda3std6ranges3__45__cpo5ssizeE - _ZN34_INTERNAL_12b2c76c_4_k_cu_3ae099824cuda3std3__420unreachable_sentinelE)
_ZN34_INTERNAL_12b2c76c_4_k_cu_3ae099824cuda3std3__420unreachable_sentinelE:
	.zero		1
	.type		_ZN34_INTERNAL_12b2c76c_4_k_cu_3ae099824cuda3std6ranges3__45__cpo5ssizeE,@object
	.size		_ZN34_INTERNAL_12b2c76c_4_k_cu_3ae099824cuda3std6ranges3__45__cpo5ssizeE,(_ZN34_INTERNAL_12b2c76c_4_k_cu_3ae099826thrust24THRUST_300001_SM_1000_NS12placeholders2_3E - _ZN34_INTERNAL_12b2c76c_4_k_cu_3ae099824cuda3std6ranges3__45__cpo5ssizeE)
_ZN34_INTERNAL_12b2c76c_4_k_cu_3ae099824cuda3std6ranges3__45__cpo5ssizeE:
	.zero		1
	.type		_ZN34_INTERNAL_12b2c76c_4_k_cu_3ae099826thrust24THRUST_300001_SM_1000_NS12placeholders2_3E,@object
	.size		_ZN34_INTERNAL_12b2c76c_4_k_cu_3ae099826thrust24THRUST_300001_SM_1000_NS12placeholders2_3E,(_ZN34_INTERNAL_12b2c76c_4_k_cu_3ae099824cuda3std3__45__cpo4cendE - _ZN34_INTERNAL_12b2c76c_4_k_cu_3ae099826thrust24THRUST_300001_SM_1000_NS12placeholders2_3E)
_ZN34_INTERNAL_12b2c76c_4_k_cu_3ae099826thrust24THRUST_300001_SM_1000_NS12placeholders2_3E:
	.zero		1
	.type		_ZN34_INTERNAL_12b2c76c_4_k_cu_3ae099824cuda3std3__45__cpo4cendE,@object
	.size		_ZN34_INTERNAL_12b2c76c_4_k_cu_3ae099824cuda3std3__45__cpo4cendE,(_ZN34_INTERNAL_12b2c76c_4_k_cu_3ae099824cuda3std6ranges3__45__cpo4cendE - _ZN34_INTERNAL_12b2c76c_4_k_cu_3ae099824cuda3std3__45__cpo4cendE)
_ZN34_INTERNAL_12b2c76c_4_k_cu_3ae099824cuda3std3__45__cpo4cendE:
	.zero		1
	.type		_ZN34_INTERNAL_12b2c76c_4_k_cu_3ae099824cuda3std6ranges3__45__cpo4cendE,@object
	.size		_ZN34_INTERNAL_12b2c76c_4_k_cu_3ae099824cuda3std6ranges3__45__cpo4cendE,(_ZN34_INTERNAL_12b2c76c_4_k_cu_3ae099826thrust24THRUST_300001_SM_1000_NS12placeholders2_7E - _ZN34_INTERNAL_12b2c76c_4_k_cu_3ae099824cuda3std6ranges3__45__cpo4cendE)
_ZN34_INTERNAL_12b2c76c_4_k_cu_3ae099824cuda3std6ranges3__45__cpo4cendE:
	.zero		1
	.type		_ZN34_INTERNAL_12b2c76c_4_k_cu_3ae099826thrust24THRUST_300001_SM_1000_NS12placeholders2_7E,@object
	.size		_ZN34_INTERNAL_12b2c76c_4_k_cu_3ae099826thrust24THRUST_300001_SM_1000_NS12placeholders2_7E,(_ZN34_INTERNAL_12b2c76c_4_k_cu_3ae099824cuda3std3__45__cpo5crendE - _ZN34_INTERNAL_12b2c76c_4_k_cu_3ae099826thrust24THRUST_300001_SM_1000_NS12placeholders2_7E)
_ZN34_INTERNAL_12b2c76c_4_k_cu_3ae099826thrust24THRUST_300001_SM_1000_NS12placeholders2_7E:
	.zero		1
	.type		_ZN34_INTERNAL_12b2c76c_4_k_cu_3ae099824cuda3std3__45__cpo5crendE,@object
	.size		_ZN34_INTERNAL_12b2c76c_4_k_cu_3ae099824cuda3std3__45__cpo5crendE,(_ZN34_INTERNAL_12b2c76c_4_k_cu_3ae099824cuda3std6ranges3__45__cpo4prevE - _ZN34_INTERNAL_12b2c76c_4_k_cu_3ae099824cuda3std3__45__cpo5crendE)
_ZN34_INTERNAL_12b2c76c_4_k_cu_3ae099824cuda3std3__45__cpo5crendE:
	.zero		1
	.type		_ZN34_INTERNAL_12b2c76c_4_k_cu_3ae099824cuda3std6ranges3__45__cpo4prevE,@object
	.size		_ZN34_INTERNAL_12b2c76c_4_k_cu_3ae099824cuda3std6ranges3__45__cpo4prevE,(_ZN34_INTERNAL_12b2c76c_4_k_cu_3ae099824cuda3std6ranges3__45__cpo9iter_moveE - _ZN34_INTERNAL_12b2c76c_4_k_cu_3ae099824cuda3std6ranges3__45__cpo4prevE)
_ZN34_INTERNAL_12b2c76c_4_k_cu_3ae099824cuda3std6ranges3__45__cpo4prevE:
	.zero		1
	.type		_ZN34_INTERNAL_12b2c76c_4_k_cu_3ae099824cuda3std6ranges3__45__cpo9iter_moveE,@object
	.size		_ZN34_INTERNAL_12b2c76c_4_k_cu_3ae099824cuda3std6ranges3__45__cpo9iter_moveE,(_ZN34_INTERNAL_12b2c76c_4_k_cu_3ae099826thrust24THRUST_300001_SM_1000_NS6system6detail10sequential3seqE - _ZN34_INTERNAL_12b2c76c_4_k_cu_3ae099824cuda3std6ranges3__45__cpo9iter_moveE)
_ZN34_INTERNAL_12b2c76c_4_k_cu_3ae099824cuda3std6ranges3__45__cpo9iter_moveE:
	.zero		1
	.type		_ZN34_INTERNAL_12b2c76c_4_k_cu_3ae099826thrust24THRUST_300001_SM_1000_NS6system6detail10sequential3seqE,@object
	.size		_ZN34_INTERNAL_12b2c76c_4_k_cu_3ae099826thrust24THRUST_300001_SM_1000_NS6system6detail10sequential3seqE,(_ZN34_INTERNAL_12b2c76c_4_k_cu_3ae099826thrust24THRUST_300001_SM_1000_NS12placeholders2_9E - _ZN34_INTERNAL_12b2c76c_4_k_cu_3ae099826thrust24THRUST_300001_SM_1000_NS6system6detail10sequential3seqE)
_ZN34_INTERNAL_12b2c76c_4_k_cu_3ae099826thrust24THRUST_300001_SM_1000_NS6system6detail10sequential3seqE:
	.zero		1
	.type		_ZN34_INTERNAL_12b2c76c_4_k_cu_3ae099826thrust24THRUST_300001_SM_1000_NS12placeholders2_9E,@object
	.size		_ZN34_INTERNAL_12b2c76c_4_k_cu_3ae099826thrust24THRUST_300001_SM_1000_NS12placeholders2_9E,(_ZN34_INTERNAL_12b2c76c_4_k_cu_3ae099824cuda3std3__419piecewise_constructE - _ZN34_INTERNAL_12b2c76c_4_k_cu_3ae099826thrust24THRUST_300001_SM_1000_NS12placeholders2_9E)
_ZN34_INTERNAL_12b2c76c_4_k_cu_3ae099826thrust24THRUST_300001_SM_1000_NS12placeholders2_9E:
	.zero		1
	.type		_ZN34_INTERNAL_12b2c76c_4_k_cu_3ae099824cuda3std3__419piecewise_constructE,@object
	.size		_ZN34_INTERNAL_12b2c76c_4_k_cu_3ae099824cuda3std3__419piecewise_constructE,(_ZN34_INTERNAL_12b2c76c_4_k_cu_3ae099824cuda3std6ranges3__45__cpo5cdataE - _ZN34_INTERNAL_12b2c76c_4_k_cu_3ae099824cuda3std3__419piecewise_constructE)
_ZN34_INTERNAL_12b2c76c_4_k_cu_3ae099824cuda3std3__419piecewise_constructE:
	.zero		1
	.type		_ZN34_INTERNAL_12b2c76c_4_k_cu_3ae099824cuda3std6ranges3__45__cpo5cdataE,@object
	.size		_ZN34_INTERNAL_12b2c76c_4_k_cu_3ae099824cuda3std6ranges3__45__cpo5cdataE,(_ZN34_INTERNAL_12b2c76c_4_k_cu_3ae099826thrust24THRUST_300001_SM_1000_NS12placeholders2_1E - _ZN34_INTERNAL_12b2c76c_4_k_cu_3ae099824cuda3std6ranges3__45__cpo5cdataE)
_ZN34_INTERNAL_12b2c76c_4_k_cu_3ae099824cuda3std6ranges3__45__cpo5cdataE:
	.zero		1
	.type		_ZN34_INTERNAL_12b2c76c_4_k_cu_3ae099826thrust24THRUST_300001_SM_1000_NS12placeholders2_1E,@object
	.size		_ZN34_INTERNAL_12b2c76c_4_k_cu_3ae099826thrust24THRUST_300001_SM_1000_NS12placeholders2_1E,(_ZN34_INTERNAL_12b2c76c_4_k_cu_3ae099824cuda3std3__45__cpo3endE - _ZN34_INTERNAL_12b2c76c_4_k_cu_3ae099826thrust24THRUST_300001_SM_1000_NS12placeholders2_1E)
_ZN34_INTERNAL_12b2c76c_4_k_cu_3ae099826thrust24THRUST_300001_SM_1000_NS12placeholders2_1E:
	.zero		1
	.type		_ZN34_INTERNAL_12b2c76c_4_k_cu_3ae099824cuda3std3__45__cpo3endE,@object
	.size		_ZN34_INTERNAL_12b2c76c_4_k_cu_3ae099824cuda3std3__45__cpo3endE,(_ZN34_INTERNAL_12b2c76c_4_k_cu_3ae099824cuda3std6ranges3__45__cpo3endE - _ZN34_INTERNAL_12b2c76c_4_k_cu_3ae099824cuda3std3__45__cpo3endE)
_ZN34_INTERNAL_12b2c76c_4_k_cu_3ae099824cuda3std3__45__cpo3endE:
	.zero		1
	.type		_ZN34_INTERNAL_12b2c76c_4_k_cu_3ae099824cuda3std6ranges3__45__cpo3endE,@object
	.size		_ZN34_INTERNAL_12b2c76c_4_k_cu_3ae099824cuda3std6ranges3__45__cpo3endE,(_ZN34_INTERNAL_12b2c76c_4_k_cu_3ae099826thrust24THRUST_300001_SM_1000_NS12placeholders2_5E - _ZN34_INTERNAL_12b2c76c_4_k_cu_3ae099824cuda3std6ranges3__45__cpo3endE)
_ZN34_INTERNAL_12b2c76c_4_k_cu_3ae099824cuda3std6ranges3__45__cpo3endE:
	.zero		1
	.type		_ZN34_INTERNAL_12b2c76c_4_k_cu_3ae099826thrust24THRUST_300001_SM_1000_NS12placeholders2_5E,@object
	.size		_ZN34_INTERNAL_12b2c76c_4_k_cu_3ae099826thrust24THRUST_300001_SM_1000_NS12placeholders2_5E,(_ZN34_INTERNAL_12b2c76c_4_k_cu_3ae099824cuda3std3__45__cpo4rendE - _ZN34_INTERNAL_12b2c76c_4_k_cu_3ae099826thrust24THRUST_300001_SM_1000_NS12placeholders2_5E)
_ZN34_INTERNAL_12b2c76c_4_k_cu_3ae099826thrust24THRUST_300001_SM_1000_NS12placeholders2_5E:
	.zero		1
	.type		_ZN34_INTERNAL_12b2c76c_4_k_cu_3ae099824cuda3std3__45__cpo4rendE,@object
	.size		_ZN34_INTERNAL_12b2c76c_4_k_cu_3ae099824cuda3std3__45__cpo4rendE,(_ZN34_INTERNAL_12b2c76c_4_k_cu_3ae099824cuda3std6ranges3__45__cpo9iter_swapE - _ZN34_INTERNAL_12b2c76c_4_k_cu_3ae099824cuda3std3__45__cpo4rendE)
_ZN34_INTERNAL_12b2c76c_4_k_cu_3ae099824cuda3std3__45__cpo4rendE:
	.zero		1
	.type		_ZN34_INTERNAL_12b2c76c_4_k_cu_3ae099824cuda3std6ranges3__45__cpo9iter_swapE,@object
	.size		_ZN34_INTERNAL_12b2c76c_4_k_cu_3ae099824cuda3std6ranges3__45__cpo9iter_swapE,(_ZN34_INTERNAL_12b2c76c_4_k_cu_3ae099824cuda3std3__48unexpectE - _ZN34_INTERNAL_12b2c76c_4_k_cu_3ae099824cuda3std6ranges3__45__cpo9iter_swapE)
_ZN34_INTERNAL_12b2c76c_4_k_cu_3ae099824cuda3std6ranges3__45__cpo9iter_swapE:
	.zero		1
	.type		_ZN34_INTERNAL_12b2c76c_4_k_cu_3ae099824cuda3std3__48unexpectE,@object
	.size		_ZN34_INTERNAL_12b2c76c_4_k_cu_3ae099824cuda3std3__48unexpectE,(_ZN34_INTERNAL_12b2c76c_4_k_cu_3ae099826thrust24THRUST_300001_SM_1000_NS8cuda_cub3parE - _ZN34_INTERNAL_12b2c76c_4_k_cu_3ae099824cuda3std3__48unexpectE)
_ZN34_INTERNAL_12b2c76c_4_k_cu_3ae099824cuda3std3__48unexpectE:
	.zero		1
	.type		_ZN34_INTERNAL_12b2c76c_4_k_cu_3ae099826thrust24THRUST_300001_SM_1000_NS8cuda_cub3parE,@object
	.size		_ZN34_INTERNAL_12b2c76c_4_k_cu_3ae099826thrust24THRUST_300001_SM_1000_NS8cuda_cub3parE,(.L_29 - _ZN34_INTERNAL_12b2c76c_4_k_cu_3ae099826thrust24THRUST_300001_SM_1000_NS8cuda_cub3parE)
_ZN34_INTERNAL_12b2c76c_4_k_cu_3ae099826thrust24THRUST_300001_SM_1000_NS8cuda_cub3parE:
	.zero		1
.L_29:


//--------------------- .nv.shared._Z8SortStepPiiii --------------------------
	.section	.nv.shared._Z8SortStepPiiii,"aw",@nobits
	.sectionflags	@""
	.align	4
.nv.shared._Z8SortStepPiiii:
	.zero		5120


//--------------------- .nv.shared._Z12BitonicMergePiib --------------------------
	.section	.nv.shared._Z12BitonicMergePiib,"aw",@nobits
	.sectionflags	@""
	.align	4
.nv.shared._Z12BitonicMergePiib:
	.zero		5120


//--------------------- .nv.constant0._ZN3cub18CUB_300001_SM_10006detail11EmptyKernelIvEEvv --------------------------
	.section	.nv.constant0._ZN3cub18CUB_300001_SM_10006detail11EmptyKernelIvEEvv,"a",@progbits
	.sectionflags	@""
	.align	4
.nv.constant0._ZN3cub18CUB_300001_SM_10006detail11EmptyKernelIvEEvv:
	.zero		896


//--------------------- .nv.constant0._Z8SortStepPiiii --------------------------
	.section	.nv.constant0._Z8SortStepPiiii,"a",@progbits
	.sectionflags	@""
	.align	4
.nv.constant0._Z8SortStepPiiii:
	.zero		916


//--------------------- .nv.constant0._Z12BitonicMergePiib --------------------------
	.section	.nv.constant0._Z12BitonicMergePiib,"a",@progbits
	.sectionflags	@""
	.align	4
.nv.constant0._Z12BitonicMergePiib:
	.zero		909


//--------------------- SYMBOLS --------------------------

	.type		.nv.reservedSmem.offset0,@object
	.size		.nv.reservedSmem.offset0,0x4
	.type		.nv.reservedSmem.cap,@object
	.size		.nv.reservedSmem.cap,0x4
